// auto-generated by cutlass_sweep.gemm — config: {"arch": "sm_100", "cluster_m": 2, "cluster_n": 1, "dtype": "e5m2", "stages": 3, "tile_k": 32, "tile_m": 64, "tile_n": 64}
#include "cutlass/cutlass.h"
#include "cutlass/gemm/collective/collective_builder.hpp"
#include "cutlass/gemm/device/gemm_universal_adapter.h"
#include "cutlass/gemm/kernel/gemm_universal.hpp"
#include "cutlass/epilogue/collective/collective_builder.hpp"

using ElemA = cutlass::float_e5m2_t;
using ElemB = cutlass::float_e5m2_t;
using ElemCD = cutlass::float_e5m2_t;
using Acc  = float;
using TileShape    = cute::Shape<cute::_64, cute::_64, cute::_32>;
using ClusterShape = cute::Shape<cute::_2, cute::_1, cute::_1>;

using CollectiveEpilogue = typename cutlass::epilogue::collective::CollectiveBuilder<
    cutlass::arch::Sm100, cutlass::arch::OpClassTensorOp,
    TileShape, ClusterShape,
    cutlass::epilogue::collective::EpilogueTileAuto,
    Acc, Acc,
    ElemCD, cutlass::layout::RowMajor, 128 / cutlass::sizeof_bits<ElemCD>::value,
    ElemCD, cutlass::layout::RowMajor, 128 / cutlass::sizeof_bits<ElemCD>::value,
    cutlass::epilogue::collective::EpilogueScheduleAuto
  >::CollectiveOp;

using CollectiveMainloop = typename cutlass::gemm::collective::CollectiveBuilder<
    cutlass::arch::Sm100, cutlass::arch::OpClassTensorOp,
    ElemA, cutlass::layout::RowMajor, 128 / cutlass::sizeof_bits<ElemA>::value,
    ElemB, cutlass::layout::ColumnMajor, 128 / cutlass::sizeof_bits<ElemB>::value,
    Acc,
    TileShape, ClusterShape,
    cutlass::gemm::collective::StageCount<3>,
    cutlass::gemm::collective::KernelScheduleAuto
  >::CollectiveOp;

using GemmKernel = cutlass::gemm::kernel::GemmUniversal<
    cute::Shape<int,int,int,int>,
    CollectiveMainloop,
    CollectiveEpilogue
>;
using Gemm = cutlass::gemm::device::GemmUniversalAdapter<GemmKernel>;

// Force the device kernel symbol into the cubin without needing a host main.
auto* _anchor = &cutlass::device_kernel<GemmKernel>;


// ===== COMPILED SASS (sm_100a) =====

	.target	sm_100a

	.elftype	@"ET_EXEC"


//--------------------- .note.nv.tkinfo           --------------------------
	.section	.note.nv.tkinfo,"",@"SHT_NOTE"
	.sectionflags	@"SHF_NOTE_NV_TKINFO"
	.tkinfo
        /*0018*/ 	.word	0x00000002
        /*0030*/ 	.string	""
        /*0030*/ 	.string	"ptxas"
        /*0030*/ 	.string	"Cuda compilation tools, release 13.0, V13.0.88"
        /*0030*/ 	.string	"Build cuda_13.0.r13.0/compiler.36424714_0"
        /*0030*/ 	.string	"-arch sm_100a -m 64 "



//--------------------- .note.nv.cuinfo           --------------------------
	.section	.note.nv.cuinfo,"",@"SHT_NOTE"
	.sectionflags	@"SHF_NOTE_NV_CUINFO"
        /*0018*/ 	.short	0x0002
        /*001a*/ 	.short	0x0064
        /*001c*/ 	.short	0x0082
	.zero		2


//--------------------- .nv.info                  --------------------------
	.section	.nv.info,"",@"SHT_CUDA_INFO"
	.align	4


	//----- nvinfo : EIATTR_REGCOUNT
	.align		4
        /*0000*/ 	.byte	0x04, 0x2f
        /*0002*/ 	.short	(.L_19 - .L_18)
	.align		4
.L_18:
        /*0004*/ 	.word	index@(_ZN7cutlass13device_kernelINS_4gemm6kernel13GemmUniversalIN4cute5tupleIJiiiiEEENS1_10collective13CollectiveMmaINS1_35MainloopSm100TmaUmmaWarpSpecializedILi3ELi2ELi4ENS5_IJNS4_1CILi2EEENSA_ILi1EEESC_EEEEENS5_IJNSA_ILi64EEESF_NSA_ILi32EEEEEENS_12float_e5m2_tENS5_IJlSC_lEEESI_SJ_NS4_8TiledMMAINS4_8MMA_AtomIJNS4_10MMA_TraitsINS4_19SM100_MMA_F8F6F4_SSEJSI_SI_fSF_SF_NS4_17integral_constantINS4_4UMMA5MajorELSQ_0EEESR_NSO_INSP_7ScaleInELSS_0EEEST_EEEEEENS4_6LayoutINS5_IJSC_SC_SC_EEENS5_IJNSA_ILi0EEESY_SY_EEEEENS5_IJNS4_10UnderscoreES11_S11_EEEEENS4_13SM90_TMA_LOADENS4_14ComposedLayoutINS4_7SwizzleILi1ELi4ELi3EEENS4_18smem_ptr_flag_bitsILi8EEENSW_INS5_IJNSA_ILi8EEESG_EEENS5_IJSG_SC_EEEEEEEvNS4_8identityENS4_23SM90_TMA_LOAD_MULTICASTES1E_vS1F_EENS_8epilogue10collective18CollectiveEpilogueINS1I_23Sm100TmaWarpSpecializedILi1ELi1ELi32ELb0ELb0EEEJSH_NS5_IJNSW_ISF_SC_EES1N_EEESI_SJ_SI_SJ_NS1I_6fusion15FusionCallbacksIS1M_NS1P_17LinearCombinationISI_fSI_fLNS_15FloatRoundStyleE2EEESH_S1O_JEEENS4_5SM1004TMEM4LOAD26SM100_TMEM_LOAD_16dp32b32xES14_NS15_INS16_ILi2ELi4ELi3EEES19_NSW_INS5_IJS1A_SF_EEENS5_IJSF_SC_EEEEEEENS4_39AutoVectorizingCopyWithAssumedAlignmentILi128EEENS4_14SM90_TMA_STOREES23_S25_S25_EEEvvEEEEvNT_6ParamsE)
        /*0008*/ 	.word	0x00000059


	//----- nvinfo : EIATTR_FRAME_SIZE
	.align		4
.L_19:
        /*000c*/ 	.byte	0x04, 0x11
        /*000e*/ 	.short	(.L_21 - .L_20)
	.align		4
.L_20:
        /*0010*/ 	.word	index@($__internal_2_$__cuda_sm10x_tcgen05_guardrail_trap_unallocated_columns_being_dealloced)
        /*0014*/ 	.word	0x00000000


	//----- nvinfo : EIATTR_FRAME_SIZE
	.align		4
.L_21:
        /*0018*/ 	.byte	0x04, 0x11
        /*001a*/ 	.short	(.L_23 - .L_22)
	.align		4
.L_22:
        /*001c*/ 	.word	index@($__internal_1_$__cuda_sm10x_tcgen05_guardrail_trap_phase_invalid_during_alloc)
        /*0020*/ 	.word	0x00000000


	//----- nvinfo : EIATTR_FRAME_SIZE
	.align		4
.L_23:
        /*0024*/ 	.byte	0x04, 0x11
        /*0026*/ 	.short	(.L_25 - .L_24)
	.align		4
.L_24:
        /*0028*/ 	.word	index@($__internal_0_$__cuda_sm10x_tcgen05_guardrail_trap_col_being_dealloced_not_returned_by_alloc)
        /*002c*/ 	.word	0x00000000


	//----- nvinfo : EIATTR_FRAME_SIZE
	.align		4
.L_25:
        /*0030*/ 	.byte	0x04, 0x11
        /*0032*/ 	.short	(.L_27 - .L_26)
	.align		4
.L_26:
        /*0034*/ 	.word	index@(_ZN7cutlass13device_kernelINS_4gemm6kernel13GemmUniversalIN4cute5tupleIJiiiiEEENS1_10collective13CollectiveMmaINS1_35MainloopSm100TmaUmmaWarpSpecializedILi3ELi2ELi4ENS5_IJNS4_1CILi2EEENSA_ILi1EEESC_EEEEENS5_IJNSA_ILi64EEESF_NSA_ILi32EEEEEENS_12float_e5m2_tENS5_IJlSC_lEEESI_SJ_NS4_8TiledMMAINS4_8MMA_AtomIJNS4_10MMA_TraitsINS4_19SM100_MMA_F8F6F4_SSEJSI_SI_fSF_SF_NS4_17integral_constantINS4_4UMMA5MajorELSQ_0EEESR_NSO_INSP_7ScaleInELSS_0EEEST_EEEEEENS4_6LayoutINS5_IJSC_SC_SC_EEENS5_IJNSA_ILi0EEESY_SY_EEEEENS5_IJNS4_10UnderscoreES11_S11_EEEEENS4_13SM90_TMA_LOADENS4_14ComposedLayoutINS4_7SwizzleILi1ELi4ELi3EEENS4_18smem_ptr_flag_bitsILi8EEENSW_INS5_IJNSA_ILi8EEESG_EEENS5_IJSG_SC_EEEEEEEvNS4_8identityENS4_23SM90_TMA_LOAD_MULTICASTES1E_vS1F_EENS_8epilogue10collective18CollectiveEpilogueINS1I_23Sm100TmaWarpSpecializedILi1ELi1ELi32ELb0ELb0EEEJSH_NS5_IJNSW_ISF_SC_EES1N_EEESI_SJ_SI_SJ_NS1I_6fusion15FusionCallbacksIS1M_NS1P_17LinearCombinationISI_fSI_fLNS_15FloatRoundStyleE2EEESH_S1O_JEEENS4_5SM1004TMEM4LOAD26SM100_TMEM_LOAD_16dp32b32xES14_NS15_INS16_ILi2ELi4ELi3EEES19_NSW_INS5_IJS1A_SF_EEENS5_IJSF_SC_EEEEEEENS4_39AutoVectorizingCopyWithAssumedAlignmentILi128EEENS4_14SM90_TMA_STOREES23_S25_S25_EEEvvEEEEvNT_6ParamsE)
        /*0038*/ 	.word	0x00000000


	//----- nvinfo : EIATTR_MIN_STACK_SIZE
	.align		4
.L_27:
        /*003c*/ 	.byte	0x04, 0x12
        /*003e*/ 	.short	(.L_29 - .L_28)
	.align		4
.L_28:
        /*0040*/ 	.word	index@(_ZN7cutlass13device_kernelINS_4gemm6kernel13GemmUniversalIN4cute5tupleIJiiiiEEENS1_10collective13CollectiveMmaINS1_35MainloopSm100TmaUmmaWarpSpecializedILi3ELi2ELi4ENS5_IJNS4_1CILi2EEENSA_ILi1EEESC_EEEEENS5_IJNSA_ILi64EEESF_NSA_ILi32EEEEEENS_12float_e5m2_tENS5_IJlSC_lEEESI_SJ_NS4_8TiledMMAINS4_8MMA_AtomIJNS4_10MMA_TraitsINS4_19SM100_MMA_F8F6F4_SSEJSI_SI_fSF_SF_NS4_17integral_constantINS4_4UMMA5MajorELSQ_0EEESR_NSO_INSP_7ScaleInELSS_0EEEST_EEEEEENS4_6LayoutINS5_IJSC_SC_SC_EEENS5_IJNSA_ILi0EEESY_SY_EEEEENS5_IJNS4_10UnderscoreES11_S11_EEEEENS4_13SM90_TMA_LOADENS4_14ComposedLayoutINS4_7SwizzleILi1ELi4ELi3EEENS4_18smem_ptr_flag_bitsILi8EEENSW_INS5_IJNSA_ILi8EEESG_EEENS5_IJSG_SC_EEEEEEEvNS4_8identityENS4_23SM90_TMA_LOAD_MULTICASTES1E_vS1F_EENS_8epilogue10collective18CollectiveEpilogueINS1I_23Sm100TmaWarpSpecializedILi1ELi1ELi32ELb0ELb0EEEJSH_NS5_IJNSW_ISF_SC_EES1N_EEESI_SJ_SI_SJ_NS1I_6fusion15FusionCallbacksIS1M_NS1P_17LinearCombinationISI_fSI_fLNS_15FloatRoundStyleE2EEESH_S1O_JEEENS4_5SM1004TMEM4LOAD26SM100_TMEM_LOAD_16dp32b32xES14_NS15_INS16_ILi2ELi4ELi3EEES19_NSW_INS5_IJS1A_SF_EEENS5_IJSF_SC_EEEEEEENS4_39AutoVectorizingCopyWithAssumedAlignmentILi128EEENS4_14SM90_TMA_STOREES23_S25_S25_EEEvvEEEEvNT_6ParamsE)
        /*0044*/ 	.word	0x00000000
.L_29:


//--------------------- .nv.compat                --------------------------
	.section	.nv.compat,"",@"SHT_CUDA_COMPAT_INFO"
	.align	4
        /*0000*/ 	.byte	0x02, 0x09, 0x01, 0x00, 0x02, 0x02, 0x02, 0x00, 0x02, 0x05, 0x05, 0x00, 0x03, 0x07, 0x01, 0x01
        /*0010*/ 	.byte	0x02, 0x03, 0x01, 0x00, 0x02, 0x06, 0x01, 0x00, 0x04, 0x0b, 0x08, 0x00, 0x09, 0x00, 0x00, 0x00
        /*0020*/ 	.byte	0x00, 0x00, 0x00, 0x00


//--------------------- .nv.info._ZN7cutlass13device_kernelINS_4gemm6kernel13GemmUniversalIN4cute5tupleIJiiiiEEENS1_10collective13CollectiveMmaINS1_35MainloopSm100TmaUmmaWarpSpecializedILi3ELi2ELi4ENS5_IJNS4_1CILi2EEENSA_ILi1EEESC_EEEEENS5_IJNSA_ILi64EEESF_NSA_ILi32EEEEEENS_12float_e5m2_tENS5_IJlSC_lEEESI_SJ_NS4_8TiledMMAINS4_8MMA_AtomIJNS4_10MMA_TraitsINS4_19SM100_MMA_F8F6F4_SSEJSI_SI_fSF_SF_NS4_17integral_constantINS4_4UMMA5MajorELSQ_0EEESR_NSO_INSP_7ScaleInELSS_0EEEST_EEEEEENS4_6LayoutINS5_IJSC_SC_SC_EEENS5_IJNSA_ILi0EEESY_SY_EEEEENS5_IJNS4_10UnderscoreES11_S11_EEEEENS4_13SM90_TMA_LOADENS4_14ComposedLayoutINS4_7SwizzleILi1ELi4ELi3EEENS4_18smem_ptr_flag_bitsILi8EEENSW_INS5_IJNSA_ILi8EEESG_EEENS5_IJSG_SC_EEEEEEEvNS4_8identityENS4_23SM90_TMA_LOAD_MULTICASTES1E_vS1F_EENS_8epilogue10collective18CollectiveEpilogueINS1I_23Sm100TmaWarpSpecializedILi1ELi1ELi32ELb0ELb0EEEJSH_NS5_IJNSW_ISF_SC_EES1N_EEESI_SJ_SI_SJ_NS1I_6fusion15FusionCallbacksIS1M_NS1P_17LinearCombinationISI_fSI_fLNS_15FloatRoundStyleE2EEESH_S1O_JEEENS4_5SM1004TMEM4LOAD26SM100_TMEM_LOAD_16dp32b32xES14_NS15_INS16_ILi2ELi4ELi3EEES19_NSW_INS5_IJS1A_SF_EEENS5_IJSF_SC_EEEEEEENS4_39AutoVectorizingCopyWithAssumedAlignmentILi128EEENS4_14SM90_TMA_STOREES23_S25_S25_EEEvvEEEEvNT_6ParamsE --------------------------
	.section	.nv.info._ZN7cutlass13device_kernelINS_4gemm6kernel13GemmUniversalIN4cute5tupleIJiiiiEEENS1_10collective13CollectiveMmaINS1_35MainloopSm100TmaUmmaWarpSpecializedILi3ELi2ELi4ENS5_IJNS4_1CILi2EEENSA_ILi1EEESC_EEEEENS5_IJNSA_ILi64EEESF_NSA_ILi32EEEEEENS_12float_e5m2_tENS5_IJlSC_lEEESI_SJ_NS4_8TiledMMAINS4_8MMA_AtomIJNS4_10MMA_TraitsINS4_19SM100_MMA_F8F6F4_SSEJSI_SI_fSF_SF_NS4_17integral_constantINS4_4UMMA5MajorELSQ_0EEESR_NSO_INSP_7ScaleInELSS_0EEEST_EEEEEENS4_6LayoutINS5_IJSC_SC_SC_EEENS5_IJNSA_ILi0EEESY_SY_EEEEENS5_IJNS4_10UnderscoreES11_S11_EEEEENS4_13SM90_TMA_LOADENS4_14ComposedLayoutINS4_7SwizzleILi1ELi4ELi3EEENS4_18smem_ptr_flag_bitsILi8EEENSW_INS5_IJNSA_ILi8EEESG_EEENS5_IJSG_SC_EEEEEEEvNS4_8identityENS4_23SM90_TMA_LOAD_MULTICASTES1E_vS1F_EENS_8epilogue10collective18CollectiveEpilogueINS1I_23Sm100TmaWarpSpecializedILi1ELi1ELi32ELb0ELb0EEEJSH_NS5_IJNSW_ISF_SC_EES1N_EEESI_SJ_SI_SJ_NS1I_6fusion15FusionCallbacksIS1M_NS1P_17LinearCombinationISI_fSI_fLNS_15FloatRoundStyleE2EEESH_S1O_JEEENS4_5SM1004TMEM4LOAD26SM100_TMEM_LOAD_16dp32b32xES14_NS15_INS16_ILi2ELi4ELi3EEES19_NSW_INS5_IJS1A_SF_EEENS5_IJSF_SC_EEEEEEENS4_39AutoVectorizingCopyWithAssumedAlignmentILi128EEENS4_14SM90_TMA_STOREES23_S25_S25_EEEvvEEEEvNT_6ParamsE,"",@"SHT_CUDA_INFO"
	.sectionflags	@""
	.align	4


	//----- nvinfo : EIATTR_CUDA_API_VERSION
	.align		4
        /*0000*/ 	.byte	0x04, 0x37
        /*0002*/ 	.short	(.L_31 - .L_30)
.L_30:
        /*0004*/ 	.word	0x00000082


	//----- nvinfo : EIATTR_KPARAM_INFO
	.align		4
.L_31:
        /*0008*/ 	.byte	0x04, 0x17
        /*000a*/ 	.short	(.L_33 - .L_32)
.L_32:
        /*000c*/ 	.word	0x00000000
        /*0010*/ 	.short	0x0000
        /*0012*/ 	.short	0x0000
        /*0014*/ 	.byte	0x00, 0xf0, 0x01, 0x20


	//----- nvinfo : EIATTR_AT_ENTRY_FRAGMENTS
	.align		4
.L_33:
        /*0018*/ 	.byte	0x04, 0x4f
        /*001a*/ 	.short	(.L_35 - .L_34)


	//   ....[0]....
.L_34:
        /*001c*/ 	.word	0x00000006


	//----- nvinfo : EIATTR_RESERVED_SMEM_USED
	.align		4
.L_35:
        /*0020*/ 	.byte	0x01, 0x41
	.zero		2


	//----- nvinfo : EIATTR_SPARSE_MMA_MASK
	.align		4
        /*0024*/ 	.byte	0x03, 0x50
        /*0026*/ 	.short	0x0000


	//----- nvinfo : EIATTR_TCGEN05_1CTA_USED
	.align		4
        /*0028*/ 	.byte	0x01, 0x51
	.zero		2


	//----- nvinfo : EIATTR_MAXREG_COUNT
	.align		4
        /*002c*/ 	.byte	0x03, 0x1b
        /*002e*/ 	.short	0x00ff


	//----- nvinfo : EIATTR_NUM_BARRIERS
	.align		4
        /*0030*/ 	.byte	0x02, 0x4c
        /*0032*/ 	.byte	0x07
	.zero		1


	//----- nvinfo : EIATTR_EXTERNS
	.align		4
        /*0034*/ 	.byte	0x04, 0x0f
        /*0036*/ 	.short	(.L_37 - .L_36)


	//   ....[0]....
	.align		4
.L_36:
        /*0038*/ 	.word	index@(__assertfail)


	//----- nvinfo : EIATTR_MERCURY_ISA_VERSION
	.align		4
.L_37:
        /*003c*/ 	.byte	0x03, 0x5f
        /*003e*/ 	.short	0x0101


	//----- nvinfo : EIATTR_INT_WARP_WIDE_INSTR_OFFSETS
	.align		4
        /*0040*/ 	.byte	0x04, 0x31
        /*0042*/ 	.short	(.L_39 - .L_38)


	//   ....[0]....
.L_38:
        /*0044*/ 	.word	0x000039f0


	//   ....[1]....
        /*0048*/ 	.word	0x00003a20


	//   ....[2]....
        /*004c*/ 	.word	0x00003a40


	//   ....[3]....
        /*0050*/ 	.word	0x00004620


	//   ....[4]....
        /*0054*/ 	.word	0x000046d0


	//----- nvinfo : EIATTR_COOP_GROUP_MASK_REGIDS
	.align		4
.L_39:
        /*0058*/ 	.byte	0x04, 0x29
        /*005a*/ 	.short	(.L_41 - .L_40)


	//   ....[0]....
.L_40:
        /*005c*/ 	.word	0xffffffff


	//   ....[1]....
        /*0060*/ 	.word	0xffffffff


	//   ....[2]....
        /*0064*/ 	.word	0xffffffff


	//   ....[3]....
        /*0068*/ 	.word	0xffffffff


	//   ....[4]....
        /*006c*/ 	.word	0xffffffff


	//   ....[5]....
        /*0070*/ 	.word	0xffffffff


	//   ....[6]....
        /*0074*/ 	.word	0xffffffff


	//   ....[7]....
        /*0078*/ 	.word	0xffffffff


	//   ....[8]....
        /*007c*/ 	.word	0xffffffff


	//   ....[9]....
        /*0080*/ 	.word	0xffffffff


	//   ....[10]....
        /*0084*/ 	.word	0xffffffff


	//   ....[11]....
        /*0088*/ 	.word	0xffffffff


	//   ....[12]....
        /*008c*/ 	.word	0xffffffff


	//   ....[13]....
        /*0090*/ 	.word	0xffffffff


	//----- nvinfo : EIATTR_COOP_GROUP_INSTR_OFFSETS
	.align		4
.L_41:
        /*0094*/ 	.byte	0x04, 0x28
        /*0096*/ 	.short	(.L_43 - .L_42)


	//   ....[0]....
.L_42:
        /*0098*/ 	.word	0x00000080


	//   ....[1]....
        /*009c*/ 	.word	0x000004e0


	//   ....[2]....
        /*00a0*/ 	.word	0x00000660


	//   ....[3]....
        /*00a4*/ 	.word	0x000007a0


	//   ....[4]....
        /*00a8*/ 	.word	0x000008a0


	//   ....[5]....
        /*00ac*/ 	.word	0x00000a10


	//   ....[6]....
        /*00b0*/ 	.word	0x00000bb0


	//   ....[7]....
        /*00b4*/ 	.word	0x00000d60


	//   ....[8]....
        /*00b8*/ 	.word	0x00001f20


	//   ....[9]....
        /*00bc*/ 	.word	0x00002d30


	//   ....[10]....
        /*00c0*/ 	.word	0x00002f40


	//   ....[11]....
        /*00c4*/ 	.word	0x00002f70


	//   ....[12]....
        /*00c8*/ 	.word	0x000038d0


	//   ....[13]....
        /*00cc*/ 	.word	0x00003b00


	//----- nvinfo : EIATTR_VRC_CTA_INIT_COUNT
	.align		4
.L_43:
        /*00d0*/ 	.byte	0x02, 0x4a
        /*00d2*/ 	.byte	0x80
	.zero		1


	//----- nvinfo : EIATTR_SYSCALL_OFFSETS
	.align		4
        /*00d4*/ 	.byte	0x04, 0x46
        /*00d6*/ 	.short	(.L_45 - .L_44)


	//   ....[0]....
.L_44:
        /*00d8*/ 	.word	0x00005240


	//   ....[1]....
        /*00dc*/ 	.word	0x00005380


	//   ....[2]....
        /*00e0*/ 	.word	0x00005b00


	//----- nvinfo : EIATTR_MBARRIER_INSTR_OFFSETS
	.align		4
.L_45:
        /*00e4*/ 	.byte	0x04, 0x39
        /*00e6*/ 	.short	(.L_47 - .L_46)


	//   ....[0]....
.L_46:
        /*00e8*/ 	.word	0x000005f0
        /*00ec*/ 	.word	0x000000ff
        /*00f0*/ 	.word	0x00000000
        /*00f4*/ 	.short	0x0100
        /*00f6*/ 	.byte	0x04
	.zero		1


	//   ....[1]....
        /*00f8*/ 	.word	0x00000600
        /*00fc*/ 	.word	0x000000ff
        /*0100*/ 	.word	0x00000018
        /*0104*/ 	.short	0x0100
        /*0106*/ 	.byte	0x04
	.zero		1


	//   ....[2]....
        /*0108*/ 	.word	0x00000610
        /*010c*/ 	.word	0x000000ff
        /*0110*/ 	.word	0x00000008
        /*0114*/ 	.short	0x0100
        /*0116*/ 	.byte	0x04
	.zero		1


	//   ....[3]....
        /*0118*/ 	.word	0x00000620
        /*011c*/ 	.word	0x000000ff
        /*0120*/ 	.word	0x00000020
        /*0124*/ 	.short	0x0100
        /*0126*/ 	.byte	0x04
	.zero		1


	//   ....[4]....
        /*0128*/ 	.word	0x00000630
        /*012c*/ 	.word	0x000000ff
        /*0130*/ 	.word	0x00000010
        /*0134*/ 	.short	0x0100
        /*0136*/ 	.byte	0x04
	.zero		1


	//   ....[5]....
        /*0138*/ 	.word	0x00000640
        /*013c*/ 	.word	0x000000ff
        /*0140*/ 	.word	0x00000028
        /*0144*/ 	.short	0x0100
        /*0146*/ 	.byte	0x04
	.zero		1


	//   ....[6]....
        /*0148*/ 	.word	0x00000770
        /*014c*/ 	.word	0x000000ff
        /*0150*/ 	.word	0x00000030
        /*0154*/ 	.short	0x0100
        /*0156*/ 	.byte	0x04
	.zero		1


	//   ....[7]....
        /*0158*/ 	.word	0x00000780
        /*015c*/ 	.word	0x000000ff
        /*0160*/ 	.word	0x00000038
        /*0164*/ 	.short	0x0100
        /*0166*/ 	.byte	0x04
	.zero		1


	//   ....[8]....
        /*0168*/ 	.word	0x00000870
        /*016c*/ 	.word	0x000000ff
        /*0170*/ 	.word	0x00000040
        /*0174*/ 	.short	0x0100
        /*0176*/ 	.byte	0x06
	.zero		1


	//   ....[9]....
        /*0178*/ 	.word	0x00000880
        /*017c*/ 	.word	0x000000ff
        /*0180*/ 	.word	0x00000048
        /*0184*/ 	.short	0x0100
        /*0186*/ 	.byte	0x06
	.zero		1


	//   ....[10]....
        /*0188*/ 	.word	0x000009c0
        /*018c*/ 	.word	0x000000ff
        /*0190*/ 	.word	0x00000050
        /*0194*/ 	.short	0x0100
        /*0196*/ 	.byte	0x06
	.zero		1


	//   ....[11]....
        /*0198*/ 	.word	0x000009d0
        /*019c*/ 	.word	0x000000ff
        /*01a0*/ 	.word	0x00000060
        /*01a4*/ 	.short	0x0100
        /*01a6*/ 	.byte	0x06
	.zero		1


	//   ....[12]....
        /*01a8*/ 	.word	0x000009e0
        /*01ac*/ 	.word	0x000000ff
        /*01b0*/ 	.word	0x00000058
        /*01b4*/ 	.short	0x0100
        /*01b6*/ 	.byte	0x06
	.zero		1


	//   ....[13]....
        /*01b8*/ 	.word	0x000009f0
        /*01bc*/ 	.word	0x000000ff
        /*01c0*/ 	.word	0x00000068
        /*01c4*/ 	.short	0x0100
        /*01c6*/ 	.byte	0x06
	.zero		1


	//   ....[14]....
        /*01c8*/ 	.word	0x00000b20
        /*01cc*/ 	.word	0x000000ff
        /*01d0*/ 	.word	0x00000070
        /*01d4*/ 	.short	0x0100
        /*01d6*/ 	.byte	0x04
	.zero		1


	//   ....[15]....
        /*01d8*/ 	.word	0x00000b30
        /*01dc*/ 	.word	0x000000ff
        /*01e0*/ 	.word	0x00000090
        /*01e4*/ 	.short	0x0100
        /*01e6*/ 	.byte	0x04
	.zero		1


	//   ....[16]....
        /*01e8*/ 	.word	0x00000b40
        /*01ec*/ 	.word	0x000000ff
        /*01f0*/ 	.word	0x00000078
        /*01f4*/ 	.short	0x0100
        /*01f6*/ 	.byte	0x04
	.zero		1


	//   ....[17]....
        /*01f8*/ 	.word	0x00000b50
        /*01fc*/ 	.word	0x000000ff
        /*0200*/ 	.word	0x00000098
        /*0204*/ 	.short	0x0100
        /*0206*/ 	.byte	0x04
	.zero		1


	//   ....[18]....
        /*0208*/ 	.word	0x00000b60
        /*020c*/ 	.word	0x000000ff
        /*0210*/ 	.word	0x00000080
        /*0214*/ 	.short	0x0100
        /*0216*/ 	.byte	0x04
	.zero		1


	//   ....[19]....
        /*0218*/ 	.word	0x00000b70
        /*021c*/ 	.word	0x000000ff
        /*0220*/ 	.word	0x000000a0
        /*0224*/ 	.short	0x0100
        /*0226*/ 	.byte	0x04
	.zero		1


	//   ....[20]....
        /*0228*/ 	.word	0x00000b80
        /*022c*/ 	.word	0x000000ff
        /*0230*/ 	.word	0x00000088
        /*0234*/ 	.short	0x0100
        /*0236*/ 	.byte	0x04
	.zero		1


	//   ....[21]....
        /*0238*/ 	.word	0x00000b90
        /*023c*/ 	.word	0x000000ff
        /*0240*/ 	.word	0x000000a8
        /*0244*/ 	.short	0x0100
        /*0246*/ 	.byte	0x04
	.zero		1


	//   ....[22]....
        /*0248*/ 	.word	0x00000c80
        /*024c*/ 	.word	0x000000ff
        /*0250*/ 	.word	0x000000b0
        /*0254*/ 	.short	0x0100
        /*0256*/ 	.byte	0x04
	.zero		1


	//   ....[23]....
        /*0258*/ 	.word	0x00000c90
        /*025c*/ 	.word	0x000000ff
        /*0260*/ 	.word	0x000000c0
        /*0264*/ 	.short	0x0100
        /*0266*/ 	.byte	0x04
	.zero		1


	//   ....[24]....
        /*0268*/ 	.word	0x00000ca0
        /*026c*/ 	.word	0x000000ff
        /*0270*/ 	.word	0x000000b8
        /*0274*/ 	.short	0x0100
        /*0276*/ 	.byte	0x04
	.zero		1


	//   ....[25]....
        /*0278*/ 	.word	0x00000cb0
        /*027c*/ 	.word	0x000000ff
        /*0280*/ 	.word	0x000000c8
        /*0284*/ 	.short	0x0100
        /*0286*/ 	.byte	0x04
	.zero		1


	//   ....[26]....
        /*0288*/ 	.word	0x000017a0
        /*028c*/ 	.word	0x00000000
        /*0290*/ 	.word	0x000000c0
        /*0294*/ 	.short	0x010a
        /*0296*/ 	.byte	0xff
	.zero		1


	//   ....[27]....
        /*0298*/ 	.word	0x000017d0
        /*029c*/ 	.word	0x00000000
        /*02a0*/ 	.word	0x000000b0
        /*02a4*/ 	.short	0x0101
        /*02a6*/ 	.byte	0xff
	.zero		1


	//   ....[28]....
        /*02a8*/ 	.word	0x000018a0
        /*02ac*/ 	.word	0x000000ff
        /*02b0*/ 	.word	0x00000018
        /*02b4*/ 	.short	0x010a
        /*02b6*/ 	.byte	0x04
	.zero		1


	//   ....[29]....
        /*02b8*/ 	.word	0x00001920
        /*02bc*/ 	.word	0x000000ff
        /*02c0*/ 	.word	0x00000018
        /*02c4*/ 	.short	0x010a
        /*02c6*/ 	.byte	0x21
	.zero		1


	//   ....[30]....
        /*02c8*/ 	.word	0x00001ab0
        /*02cc*/ 	.word	0x000000ff
        /*02d0*/ 	.word	0x00000018
        /*02d4*/ 	.short	0x010a
        /*02d6*/ 	.byte	0x08
	.zero		1


	//   ....[31]....
        /*02d8*/ 	.word	0x00001bd0
        /*02dc*/ 	.word	0x000000ff
        /*02e0*/ 	.word	0x00000048
        /*02e4*/ 	.short	0x0101
        /*02e6*/ 	.byte	0x06
	.zero		1


	//   ....[32]....
        /*02e8*/ 	.word	0x00001bf0
        /*02ec*/ 	.word	0x000000ff
        /*02f0*/ 	.word	0x00000018
        /*02f4*/ 	.short	0x010a
        /*02f6*/ 	.byte	0x04
	.zero		1


	//   ....[33]....
        /*02f8*/ 	.word	0x00001c70
        /*02fc*/ 	.word	0x000000ff
        /*0300*/ 	.word	0x00000018
        /*0304*/ 	.short	0x010a
        /*0306*/ 	.byte	0x11
	.zero		1


	//   ....[34]....
        /*0308*/ 	.word	0x00001e80
        /*030c*/ 	.word	0x000000ff
        /*0310*/ 	.word	0x00000018
        /*0314*/ 	.short	0x010a
        /*0316*/ 	.byte	0x07
	.zero		1


	//   ....[35]....
        /*0318*/ 	.word	0x00001f50
        /*031c*/ 	.word	0x00000003
        /*0320*/ 	.word	0x00000050
        /*0324*/ 	.short	0x010a
        /*0326*/ 	.byte	0xff
	.zero		1


	//   ....[36]....
        /*0328*/ 	.word	0x000020a0
        /*032c*/ 	.word	0x00000000
        /*0330*/ 	.word	0x00000000
        /*0334*/ 	.short	0x0101
        /*0336*/ 	.byte	0xff
	.zero		1


	//   ....[37]....
        /*0338*/ 	.word	0x00002640
        /*033c*/ 	.word	0x000000ff
        /*0340*/ 	.word	0x00000000
        /*0344*/ 	.short	0x010a
        /*0346*/ 	.byte	0x04
	.zero		1


	//   ....[38]....
        /*0348*/ 	.word	0x000026d0
        /*034c*/ 	.word	0x000000ff
        /*0350*/ 	.word	0x00000000
        /*0354*/ 	.short	0x010a
        /*0356*/ 	.byte	0x05
	.zero		1


	//   ....[39]....
        /*0358*/ 	.word	0x00002770
        /*035c*/ 	.word	0x00000000
        /*0360*/ 	.word	0x00000000
        /*0364*/ 	.short	0x010a
        /*0366*/ 	.byte	0xff
	.zero		1


	//   ....[40]....
        /*0368*/ 	.word	0x00002890
        /*036c*/ 	.word	0x00000002
        /*0370*/ 	.word	0x000000b0
        /*0374*/ 	.short	0x010a
        /*0376*/ 	.byte	0xff
	.zero		1


	//   ....[41]....
        /*0378*/ 	.word	0x00002900
        /*037c*/ 	.word	0x00000002
        /*0380*/ 	.word	0x00000000
        /*0384*/ 	.short	0x0101
        /*0386*/ 	.byte	0xff
	.zero		1


	//   ....[42]....
        /*0388*/ 	.word	0x00002920
        /*038c*/ 	.word	0x000000ff
        /*0390*/ 	.word	0x00000060
        /*0394*/ 	.short	0x010a
        /*0396*/ 	.byte	0x04
	.zero		1


	//   ....[43]....
        /*0398*/ 	.word	0x00002a40
        /*039c*/ 	.word	0x00000002
        /*03a0*/ 	.word	0x00000050
        /*03a4*/ 	.short	0x010a
        /*03a6*/ 	.byte	0xff
	.zero		1


	//   ....[44]....
        /*03a8*/ 	.word	0x00002b40
        /*03ac*/ 	.word	0x00000002
        /*03b0*/ 	.word	0x00000000
        /*03b4*/ 	.short	0x0101
        /*03b6*/ 	.byte	0xff
	.zero		1


	//   ....[45]....
        /*03b8*/ 	.word	0x00002bd0
        /*03bc*/ 	.word	0x000000ff
        /*03c0*/ 	.word	0x00000060
        /*03c4*/ 	.short	0x0106
        /*03c6*/ 	.byte	0x04
	.zero		1


	//   ....[46]....
        /*03c8*/ 	.word	0x00002bf0
        /*03cc*/ 	.word	0x000000ff
        /*03d0*/ 	.word	0x00000060
        /*03d4*/ 	.short	0x010a
        /*03d6*/ 	.byte	0x04
	.zero		1


	//   ....[47]....
        /*03d8*/ 	.word	0x00002c80
        /*03dc*/ 	.word	0x000000ff
        /*03e0*/ 	.word	0x00000060
        /*03e4*/ 	.short	0x0106
        /*03e6*/ 	.byte	0x07
	.zero		1


	//   ....[48]....
        /*03e8*/ 	.word	0x00002cc0
        /*03ec*/ 	.word	0x00000000
        /*03f0*/ 	.word	0x00000060
        /*03f4*/ 	.short	0x010a
        /*03f6*/ 	.byte	0xff
	.zero		1


	//   ....[49]....
        /*03f8*/ 	.word	0x000031b0
        /*03fc*/ 	.word	0x00000000
        /*0400*/ 	.word	0x00000050
        /*0404*/ 	.short	0x010a
        /*0406*/ 	.byte	0xff
	.zero		1


	//   ....[50]....
        /*0408*/ 	.word	0x000032b0
        /*040c*/ 	.word	0x00000003
        /*0410*/ 	.word	0x00000000
        /*0414*/ 	.short	0x0101
        /*0416*/ 	.byte	0xff
	.zero		1


	//   ....[51]....
        /*0418*/ 	.word	0x000032c0
        /*041c*/ 	.word	0x000000ff
        /*0420*/ 	.word	0x00000000
        /*0424*/ 	.short	0x010a
        /*0426*/ 	.byte	0x04
	.zero		1


	//   ....[52]....
        /*0428*/ 	.word	0x000032e0
        /*042c*/ 	.word	0x000000ff
        /*0430*/ 	.word	0x00000090
        /*0434*/ 	.short	0x010a
        /*0436*/ 	.byte	0x13
	.zero		1


	//   ....[53]....
        /*0438*/ 	.word	0x00003420
        /*043c*/ 	.word	0x000000ff
        /*0440*/ 	.word	0x00000000
        /*0444*/ 	.short	0x010a
        /*0446*/ 	.byte	0x06
	.zero		1


	//   ....[54]....
        /*0448*/ 	.word	0x00003520
        /*044c*/ 	.word	0x000000ff
        /*0450*/ 	.word	0x00000000
        /*0454*/ 	.short	0x010a
        /*0456*/ 	.byte	0x04
	.zero		1


	//   ....[55]....
        /*0458*/ 	.word	0x00003700
        /*045c*/ 	.word	0x000000ff
        /*0460*/ 	.word	0x00000000
        /*0464*/ 	.short	0x010a
        /*0466*/ 	.byte	0x04
	.zero		1


	//   ....[56]....
        /*0468*/ 	.word	0x00003790
        /*046c*/ 	.word	0x000000ff
        /*0470*/ 	.word	0x00000000
        /*0474*/ 	.short	0x010a
        /*0476*/ 	.byte	0x05
	.zero		1


	//   ....[57]....
        /*0478*/ 	.word	0x00003820
        /*047c*/ 	.word	0x000000ff
        /*0480*/ 	.word	0x00000000
        /*0484*/ 	.short	0x010a
        /*0486*/ 	.byte	0x05
	.zero		1


	//   ....[58]....
        /*0488*/ 	.word	0x000038b0
        /*048c*/ 	.word	0x000000ff
        /*0490*/ 	.word	0x00000000
        /*0494*/ 	.short	0x010a
        /*0496*/ 	.byte	0x04
	.zero		1


	//   ....[59]....
        /*0498*/ 	.word	0x00003da0
        /*049c*/ 	.word	0x00000008
        /*04a0*/ 	.word	0x00000050
        /*04a4*/ 	.short	0x010a
        /*04a6*/ 	.byte	0xff
	.zero		1


	//   ....[60]....
        /*04a8*/ 	.word	0x00003f10
        /*04ac*/ 	.word	0x00000000
        /*04b0*/ 	.word	0x00000000
        /*04b4*/ 	.short	0x0101
        /*04b6*/ 	.byte	0xff
	.zero		1


	//   ....[61]....
        /*04b8*/ 	.word	0x000043d0
        /*04bc*/ 	.word	0x000000ff
        /*04c0*/ 	.word	0x00000048
        /*04c4*/ 	.short	0x010a
        /*04c6*/ 	.byte	0x11
	.zero		1


	//   ....[62]....
        /*04c8*/ 	.word	0x00004560
        /*04cc*/ 	.word	0x000000ff
        /*04d0*/ 	.word	0x00000038
        /*04d4*/ 	.short	0x010a
        /*04d6*/ 	.byte	0x11
	.zero		1


	//   ....[63]....
        /*04d8*/ 	.word	0x00004770
        /*04dc*/ 	.word	0x000000ff
        /*04e0*/ 	.word	0x00000030
        /*04e4*/ 	.short	0x010b
        /*04e6*/ 	.byte	0x11
	.zero		1


	//   ....[64]....
        /*04e8*/ 	.word	0x00004780
        /*04ec*/ 	.word	0x000000ff
        /*04f0*/ 	.word	0x00000000
        /*04f4*/ 	.short	0x0101
        /*04f6*/ 	.byte	0x30
	.zero		1


	//   ....[65]....
        /*04f8*/ 	.word	0x000047c0
        /*04fc*/ 	.word	0x00000000
        /*0500*/ 	.word	0x00000038
        /*0504*/ 	.short	0x010a
        /*0506*/ 	.byte	0xff
	.zero		1


	//   ....[66]....
        /*0508*/ 	.word	0x00004b00
        /*050c*/ 	.word	0x00000003
        /*0510*/ 	.word	0x00000050
        /*0514*/ 	.short	0x010a
        /*0516*/ 	.byte	0xff
	.zero		1


	//   ....[67]....
        /*0518*/ 	.word	0x00004c80
        /*051c*/ 	.word	0x00000000
        /*0520*/ 	.word	0x00000000
        /*0524*/ 	.short	0x0101
        /*0526*/ 	.byte	0xff
	.zero		1


	//   ....[68]....
        /*0528*/ 	.word	0x000056e0
        /*052c*/ 	.word	0x000000ff
        /*0530*/ 	.word	0x00000030
        /*0534*/ 	.short	0x010a
        /*0536*/ 	.byte	0x2c
	.zero		1


	//   ....[69]....
        /*0538*/ 	.word	0x000056f0
        /*053c*/ 	.word	0x00000016
        /*0540*/ 	.word	0x00000070
        /*0544*/ 	.short	0x010a
        /*0546*/ 	.byte	0xff
	.zero		1


	//   ....[70]....
        /*0548*/ 	.word	0x000058a0
        /*054c*/ 	.word	0x000000ff
        /*0550*/ 	.word	0x00000030
        /*0554*/ 	.short	0x010a
        /*0556*/ 	.byte	0x2c
	.zero		1


	//   ....[71]....
        /*0558*/ 	.word	0x00005980
        /*055c*/ 	.word	0x000000ff
        /*0560*/ 	.word	0x00000000
        /*0564*/ 	.short	0x0101
        /*0566*/ 	.byte	0x04
	.zero		1


	//   ....[72]....
        /*0568*/ 	.word	0x000059e0
        /*056c*/ 	.word	0x00000016
        /*0570*/ 	.word	0x00000070
        /*0574*/ 	.short	0x010a
        /*0576*/ 	.byte	0xff
	.zero		1


	//   ....[73]....
        /*0578*/ 	.word	0x00005d50
        /*057c*/ 	.word	0x000000ff
        /*0580*/ 	.word	0x00000000
        /*0584*/ 	.short	0x0101
        /*0586*/ 	.byte	0x04
	.zero		1


	//   ....[74]....
        /*0588*/ 	.word	0x00006630
        /*058c*/ 	.word	0x00000000
        /*0590*/ 	.word	0x000000c0
        /*0594*/ 	.short	0x010a
        /*0596*/ 	.byte	0xff
	.zero		1


	//   ....[75]....
        /*0598*/ 	.word	0x00006690
        /*059c*/ 	.word	0x00000000
        /*05a0*/ 	.word	0x00000018
        /*05a4*/ 	.short	0x010a
        /*05a6*/ 	.byte	0xff
	.zero		1


	//   ....[76]....
        /*05a8*/ 	.word	0x000066f0
        /*05ac*/ 	.word	0x00000000
        /*05b0*/ 	.word	0x00000018
        /*05b4*/ 	.short	0x010a
        /*05b6*/ 	.byte	0xff
	.zero		1


	//   ....[77]....
        /*05b8*/ 	.word	0x00006740
        /*05bc*/ 	.word	0x00000003
        /*05c0*/ 	.word	0x00000050
        /*05c4*/ 	.short	0x010a
        /*05c6*/ 	.byte	0xff
	.zero		1


	//   ....[78]....
        /*05c8*/ 	.word	0x000067a0
        /*05cc*/ 	.word	0x00000000
        /*05d0*/ 	.word	0x00000000
        /*05d4*/ 	.short	0x010a
        /*05d6*/ 	.byte	0xff
	.zero		1


	//   ....[79]....
        /*05d8*/ 	.word	0x00006800
        /*05dc*/ 	.word	0x00000000
        /*05e0*/ 	.word	0x00000000
        /*05e4*/ 	.short	0x010a
        /*05e6*/ 	.byte	0xff
	.zero		1


	//   ....[80]....
        /*05e8*/ 	.word	0x00006850
        /*05ec*/ 	.word	0x00000002
        /*05f0*/ 	.word	0x000000b0
        /*05f4*/ 	.short	0x010a
        /*05f6*/ 	.byte	0xff
	.zero		1


	//   ....[81]....
        /*05f8*/ 	.word	0x000068b0
        /*05fc*/ 	.word	0x00000002
        /*0600*/ 	.word	0x00000060
        /*0604*/ 	.short	0x010a
        /*0606*/ 	.byte	0xff
	.zero		1


	//   ....[82]....
        /*0608*/ 	.word	0x00006900
        /*060c*/ 	.word	0x00000002
        /*0610*/ 	.word	0x00000050
        /*0614*/ 	.short	0x010a
        /*0616*/ 	.byte	0xff
	.zero		1


	//   ....[83]....
        /*0618*/ 	.word	0x00006960
        /*061c*/ 	.word	0x00000000
        /*0620*/ 	.word	0x00000060
        /*0624*/ 	.short	0x010a
        /*0626*/ 	.byte	0xff
	.zero		1


	//   ....[84]....
        /*0628*/ 	.word	0x000069b0
        /*062c*/ 	.word	0x00000000
        /*0630*/ 	.word	0x00000050
        /*0634*/ 	.short	0x010a
        /*0636*/ 	.byte	0xff
	.zero		1


	//   ....[85]....
        /*0638*/ 	.word	0x00006a10
        /*063c*/ 	.word	0x00000002
        /*0640*/ 	.word	0x00000090
        /*0644*/ 	.short	0x010a
        /*0646*/ 	.byte	0xff
	.zero		1


	//   ....[86]....
        /*0648*/ 	.word	0x00006a70
        /*064c*/ 	.word	0x00000000
        /*0650*/ 	.word	0x00000000
        /*0654*/ 	.short	0x010a
        /*0656*/ 	.byte	0xff
	.zero		1


	//   ....[87]....
        /*0658*/ 	.word	0x00006ad0
        /*065c*/ 	.word	0x00000000
        /*0660*/ 	.word	0x00000000
        /*0664*/ 	.short	0x010a
        /*0666*/ 	.byte	0xff
	.zero		1


	//   ....[88]....
        /*0668*/ 	.word	0x00006b30
        /*066c*/ 	.word	0x00000000
        /*0670*/ 	.word	0x00000000
        /*0674*/ 	.short	0x010a
        /*0676*/ 	.byte	0xff
	.zero		1


	//   ....[89]....
        /*0678*/ 	.word	0x00006b90
        /*067c*/ 	.word	0x00000000
        /*0680*/ 	.word	0x00000000
        /*0684*/ 	.short	0x010a
        /*0686*/ 	.byte	0xff
	.zero		1


	//   ....[90]....
        /*0688*/ 	.word	0x00006bf0
        /*068c*/ 	.word	0x00000000
        /*0690*/ 	.word	0x00000000
        /*0694*/ 	.short	0x010a
        /*0696*/ 	.byte	0xff
	.zero		1


	//   ....[91]....
        /*0698*/ 	.word	0x00006c40
        /*069c*/ 	.word	0x00000008
        /*06a0*/ 	.word	0x00000050
        /*06a4*/ 	.short	0x010a
        /*06a6*/ 	.byte	0xff
	.zero		1


	//   ....[92]....
        /*06a8*/ 	.word	0x00006ca0
        /*06ac*/ 	.word	0x00000000
        /*06b0*/ 	.word	0x00000048
        /*06b4*/ 	.short	0x010a
        /*06b6*/ 	.byte	0xff
	.zero		1


	//   ....[93]....
        /*06b8*/ 	.word	0x00006d00
        /*06bc*/ 	.word	0x00000000
        /*06c0*/ 	.word	0x00000038
        /*06c4*/ 	.short	0x010a
        /*06c6*/ 	.byte	0xff
	.zero		1


	//   ....[94]....
        /*06c8*/ 	.word	0x00006d50
        /*06cc*/ 	.word	0x00000003
        /*06d0*/ 	.word	0x00000050
        /*06d4*/ 	.short	0x010a
        /*06d6*/ 	.byte	0xff
	.zero		1


	//   ....[95]....
        /*06d8*/ 	.word	0x00006db0
        /*06dc*/ 	.word	0x00000000
        /*06e0*/ 	.word	0x00000030
        /*06e4*/ 	.short	0x010a
        /*06e6*/ 	.byte	0xff
	.zero		1


	//   ....[96]....
        /*06e8*/ 	.word	0x00006e00
        /*06ec*/ 	.word	0x00000016
        /*06f0*/ 	.word	0x00000070
        /*06f4*/ 	.short	0x010a
        /*06f6*/ 	.byte	0xff
	.zero		1


	//----- nvinfo : EIATTR_NUM_MBARRIERS
	.align		4
.L_47:
        /*06f8*/ 	.byte	0x03, 0x38
        /*06fa*/ 	.short	0x001a


	//----- nvinfo : EIATTR_EXIT_INSTR_OFFSETS
	.align		4
        /*06fc*/ 	.byte	0x04, 0x1c
        /*06fe*/ 	.short	(.L_49 - .L_48)


	//   ....[0]....
.L_48:
        /*0700*/ 	.word	0x000027a0


	//   ....[1]....
        /*0704*/ 	.word	0x00002c90


	//   ....[2]....
        /*0708*/ 	.word	0x00002cf0


	//   ....[3]....
        /*070c*/ 	.word	0x00003b10


	//   ....[4]....
        /*0710*/ 	.word	0x000047f0


	//   ....[5]....
        /*0714*/ 	.word	0x00004830


	//   ....[6]....
        /*0718*/ 	.word	0x00006620


	//----- nvinfo : EIATTR_MAX_THREADS
	.align		4
.L_49:
        /*071c*/ 	.byte	0x04, 0x05
        /*071e*/ 	.short	(.L_51 - .L_50)
.L_50:
        /*0720*/ 	.word	0x00000100
        /*0724*/ 	.word	0x00000001
        /*0728*/ 	.word	0x00000001


	//----- nvinfo : EIATTR_CRS_STACK_SIZE
	.align		4
.L_51:
        /*072c*/ 	.byte	0x04, 0x1e
        /*072e*/ 	.short	(.L_53 - .L_52)
.L_52:
        /*0730*/ 	.word	0x00000000


	//----- nvinfo : EIATTR_CBANK_PARAM_SIZE
	.align		4
.L_53:
        /*0734*/ 	.byte	0x03, 0x19
        /*0736*/ 	.short	0x0800


	//----- nvinfo : EIATTR_PARAM_CBANK
	.align		4
        /*0738*/ 	.byte	0x04, 0x0a
        /*073a*/ 	.short	(.L_55 - .L_54)
	.align		4
.L_54:
        /*073c*/ 	.word	index@(.nv.constant0._ZN7cutlass13device_kernelINS_4gemm6kernel13GemmUniversalIN4cute5tupleIJiiiiEEENS1_10collective13CollectiveMmaINS1_35MainloopSm100TmaUmmaWarpSpecializedILi3ELi2ELi4ENS5_IJNS4_1CILi2EEENSA_ILi1EEESC_EEEEENS5_IJNSA_ILi64EEESF_NSA_ILi32EEEEEENS_12float_e5m2_tENS5_IJlSC_lEEESI_SJ_NS4_8TiledMMAINS4_8MMA_AtomIJNS4_10MMA_TraitsINS4_19SM100_MMA_F8F6F4_SSEJSI_SI_fSF_SF_NS4_17integral_constantINS4_4UMMA5MajorELSQ_0EEESR_NSO_INSP_7ScaleInELSS_0EEEST_EEEEEENS4_6LayoutINS5_IJSC_SC_SC_EEENS5_IJNSA_ILi0EEESY_SY_EEEEENS5_IJNS4_10UnderscoreES11_S11_EEEEENS4_13SM90_TMA_LOADENS4_14ComposedLayoutINS4_7SwizzleILi1ELi4ELi3EEENS4_18smem_ptr_flag_bitsILi8EEENSW_INS5_IJNSA_ILi8EEESG_EEENS5_IJSG_SC_EEEEEEEvNS4_8identityENS4_23SM90_TMA_LOAD_MULTICASTES1E_vS1F_EENS_8epilogue10collective18CollectiveEpilogueINS1I_23Sm100TmaWarpSpecializedILi1ELi1ELi32ELb0ELb0EEEJSH_NS5_IJNSW_ISF_SC_EES1N_EEESI_SJ_SI_SJ_NS1I_6fusion15FusionCallbacksIS1M_NS1P_17LinearCombinationISI_fSI_fLNS_15FloatRoundStyleE2EEESH_S1O_JEEENS4_5SM1004TMEM4LOAD26SM100_TMEM_LOAD_16dp32b32xES14_NS15_INS16_ILi2ELi4ELi3EEES19_NSW_INS5_IJS1A_SF_EEENS5_IJSF_SC_EEEEEEENS4_39AutoVectorizingCopyWithAssumedAlignmentILi128EEENS4_14SM90_TMA_STOREES23_S25_S25_EEEvvEEEEvNT_6ParamsE)
        /*0740*/ 	.short	0x0380
        /*0742*/ 	.short	0x0800


	//----- nvinfo : EIATTR_SW_WAR
	.align		4
.L_55:
        /*0744*/ 	.byte	0x04, 0x36
        /*0746*/ 	.short	(.L_57 - .L_56)
.L_56:
        /*0748*/ 	.word	0x00000008
.L_57:


//--------------------- .nv.callgraph             --------------------------
	.section	.nv.callgraph,"",@"SHT_CUDA_CALLGRAPH"
	.align	4
	.sectionentsize	8
	.align		4
        /*0000*/ 	.word	0x00000000
	.align		4
        /*0004*/ 	.word	0xffffffff
	.align		4
        /*0008*/ 	.word	index@(_ZN7cutlass13device_kernelINS_4gemm6kernel13GemmUniversalIN4cute5tupleIJiiiiEEENS1_10collective13CollectiveMmaINS1_35MainloopSm100TmaUmmaWarpSpecializedILi3ELi2ELi4ENS5_IJNS4_1CILi2EEENSA_ILi1EEESC_EEEEENS5_IJNSA_ILi64EEESF_NSA_ILi32EEEEEENS_12float_e5m2_tENS5_IJlSC_lEEESI_SJ_NS4_8TiledMMAINS4_8MMA_AtomIJNS4_10MMA_TraitsINS4_19SM100_MMA_F8F6F4_SSEJSI_SI_fSF_SF_NS4_17integral_constantINS4_4UMMA5MajorELSQ_0EEESR_NSO_INSP_7ScaleInELSS_0EEEST_EEEEEENS4_6LayoutINS5_IJSC_SC_SC_EEENS5_IJNSA_ILi0EEESY_SY_EEEEENS5_IJNS4_10UnderscoreES11_S11_EEEEENS4_13SM90_TMA_LOADENS4_14ComposedLayoutINS4_7SwizzleILi1ELi4ELi3EEENS4_18smem_ptr_flag_bitsILi8EEENSW_INS5_IJNSA_ILi8EEESG_EEENS5_IJSG_SC_EEEEEEEvNS4_8identityENS4_23SM90_TMA_LOAD_MULTICASTES1E_vS1F_EENS_8epilogue10collective18CollectiveEpilogueINS1I_23Sm100TmaWarpSpecializedILi1ELi1ELi32ELb0ELb0EEEJSH_NS5_IJNSW_ISF_SC_EES1N_EEESI_SJ_SI_SJ_NS1I_6fusion15FusionCallbacksIS1M_NS1P_17LinearCombinationISI_fSI_fLNS_15FloatRoundStyleE2EEESH_S1O_JEEENS4_5SM1004TMEM4LOAD26SM100_TMEM_LOAD_16dp32b32xES14_NS15_INS16_ILi2ELi4ELi3EEES19_NSW_INS5_IJS1A_SF_EEENS5_IJSF_SC_EEEEEEENS4_39AutoVectorizingCopyWithAssumedAlignmentILi128EEENS4_14SM90_TMA_STOREES23_S25_S25_EEEvvEEEEvNT_6ParamsE)
	.align		4
        /*000c*/ 	.word	index@(__assertfail)
	.align		4
        /*0010*/ 	.word	0x00000000
	.align		4
        /*0014*/ 	.word	0xfffffffe
	.align		4
        /*0018*/ 	.word	0x00000000
	.align		4
        /*001c*/ 	.word	0xfffffffd
	.align		4
        /*0020*/ 	.word	0x00000000
	.align		4
        /*0024*/ 	.word	0xfffffffc


//--------------------- .nv.constant4             --------------------------
	.section	.nv.constant4,"a",@progbits
	.align	8
	.align		8
.nv.constant4:
        /*0000*/ 	.dword	__assertfail
	.align		8
        /*0008*/ 	.dword	__unnamed_1
	.align		8
        /*0010*/ 	.dword	__unnamed_2
	.align		8
        /*0018*/ 	.dword	_ZN39_INTERNAL_74c7073f_4_k_cu_0ed13509_88944cuda3std3__45__cpo5beginE
	.align		8
        /*0020*/ 	.dword	_ZN39_INTERNAL_74c7073f_4_k_cu_0ed13509_88944cuda3std3__45__cpo3endE
	.align		8
        /*0028*/ 	.dword	_ZN39_INTERNAL_74c7073f_4_k_cu_0ed13509_88944cuda3std3__45__cpo6cbeginE
	.align		8
        /*0030*/ 	.dword	_ZN39_INTERNAL_74c7073f_4_k_cu_0ed13509_88944cuda3std3__45__cpo4cendE
	.align		8
        /*0038*/ 	.dword	_ZN39_INTERNAL_74c7073f_4_k_cu_0ed13509_88944cuda3std3__441_GLOBAL__N__74c7073f_4_k_cu_0ed13509_88946ignoreE
	.align		8
        /*0040*/ 	.dword	_ZN39_INTERNAL_74c7073f_4_k_cu_0ed13509_88944cuda3std3__419piecewise_constructE
	.align		8
        /*0048*/ 	.dword	_ZN39_INTERNAL_74c7073f_4_k_cu_0ed13509_88944cuda3std3__48in_placeE
	.align		8
        /*0050*/ 	.dword	_ZN39_INTERNAL_74c7073f_4_k_cu_0ed13509_88944cuda3std6ranges3__45__cpo4swapE
	.align		8
        /*0058*/ 	.dword	_ZN39_INTERNAL_74c7073f_4_k_cu_0ed13509_88944cuda3std6ranges3__45__cpo9iter_moveE
	.align		8
        /*0060*/ 	.dword	_ZN39_INTERNAL_74c7073f_4_k_cu_0ed13509_88944cute7productE
	.align		8
        /*0068*/ 	.dword	_ZN39_INTERNAL_74c7073f_4_k_cu_0ed13509_88944cute1_E
	.align		8
        /*0070*/ 	.dword	$str$25
	.align		8
        /*0078*/ 	.dword	$str$26
	.align		8
        /*0080*/ 	.dword	$str$27
	.align		8
        /*0088*/ 	.dword	$str$28


//--------------------- .text._ZN7cutlass13device_kernelINS_4gemm6kernel13GemmUniversalIN4cute5tupleIJiiiiEEENS1_10collective13CollectiveMmaINS1_35MainloopSm100TmaUmmaWarpSpecializedILi3ELi2ELi4ENS5_IJNS4_1CILi2EEENSA_ILi1EEESC_EEEEENS5_IJNSA_ILi64EEESF_NSA_ILi32EEEEEENS_12float_e5m2_tENS5_IJlSC_lEEESI_SJ_NS4_8TiledMMAINS4_8MMA_AtomIJNS4_10MMA_TraitsINS4_19SM100_MMA_F8F6F4_SSEJSI_SI_fSF_SF_NS4_17integral_constantINS4_4UMMA5MajorELSQ_0EEESR_NSO_INSP_7ScaleInELSS_0EEEST_EEEEEENS4_6LayoutINS5_IJSC_SC_SC_EEENS5_IJNSA_ILi0EEESY_SY_EEEEENS5_IJNS4_10UnderscoreES11_S11_EEEEENS4_13SM90_TMA_LOADENS4_14ComposedLayoutINS4_7SwizzleILi1ELi4ELi3EEENS4_18smem_ptr_flag_bitsILi8EEENSW_INS5_IJNSA_ILi8EEESG_EEENS5_IJSG_SC_EEEEEEEvNS4_8identityENS4_23SM90_TMA_LOAD_MULTICASTES1E_vS1F_EENS_8epilogue10collective18CollectiveEpilogueINS1I_23Sm100TmaWarpSpecializedILi1ELi1ELi32ELb0ELb0EEEJSH_NS5_IJNSW_ISF_SC_EES1N_EEESI_SJ_SI_SJ_NS1I_6fusion15FusionCallbacksIS1M_NS1P_17LinearCombinationISI_fSI_fLNS_15FloatRoundStyleE2EEESH_S1O_JEEENS4_5SM1004TMEM4LOAD26SM100_TMEM_LOAD_16dp32b32xES14_NS15_INS16_ILi2ELi4ELi3EEES19_NSW_INS5_IJS1A_SF_EEENS5_IJSF_SC_EEEEEEENS4_39AutoVectorizingCopyWithAssumedAlignmentILi128EEENS4_14SM90_TMA_STOREES23_S25_S25_EEEvvEEEEvNT_6ParamsE --------------------------
	.section	.text._ZN7cutlass13device_kernelINS_4gemm6kernel13GemmUniversalIN4cute5tupleIJiiiiEEENS1_10collective13CollectiveMmaINS1_35MainloopSm100TmaUmmaWarpSpecializedILi3ELi2ELi4ENS5_IJNS4_1CILi2EEENSA_ILi1EEESC_EEEEENS5_IJNSA_ILi64EEESF_NSA_ILi32EEEEEENS_12float_e5m2_tENS5_IJlSC_lEEESI_SJ_NS4_8TiledMMAINS4_8MMA_AtomIJNS4_10MMA_TraitsINS4_19SM100_MMA_F8F6F4_SSEJSI_SI_fSF_SF_NS4_17integral_constantINS4_4UMMA5MajorELSQ_0EEESR_NSO_INSP_7ScaleInELSS_0EEEST_EEEEEENS4_6LayoutINS5_IJSC_SC_SC_EEENS5_IJNSA_ILi0EEESY_SY_EEEEENS5_IJNS4_10UnderscoreES11_S11_EEEEENS4_13SM90_TMA_LOADENS4_14ComposedLayoutINS4_7SwizzleILi1ELi4ELi3EEENS4_18smem_ptr_flag_bitsILi8EEENSW_INS5_IJNSA_ILi8EEESG_EEENS5_IJSG_SC_EEEEEEEvNS4_8identityENS4_23SM90_TMA_LOAD_MULTICASTES1E_vS1F_EENS_8epilogue10collective18CollectiveEpilogueINS1I_23Sm100TmaWarpSpecializedILi1ELi1ELi32ELb0ELb0EEEJSH_NS5_IJNSW_ISF_SC_EES1N_EEESI_SJ_SI_SJ_NS1I_6fusion15FusionCallbacksIS1M_NS1P_17LinearCombinationISI_fSI_fLNS_15FloatRoundStyleE2EEESH_S1O_JEEENS4_5SM1004TMEM4LOAD26SM100_TMEM_LOAD_16dp32b32xES14_NS15_INS16_ILi2ELi4ELi3EEES19_NSW_INS5_IJS1A_SF_EEENS5_IJSF_SC_EEEEEEENS4_39AutoVectorizingCopyWithAssumedAlignmentILi128EEENS4_14SM90_TMA_STOREES23_S25_S25_EEEvvEEEEvNT_6ParamsE,"ax",@progbits
	.align	128
.text._ZN7cutlass13device_kernelINS_4gemm6kernel13GemmUniversalIN4cute5tupleIJiiiiEEENS1_10collective13CollectiveMmaINS1_35MainloopSm100TmaUmmaWarpSpecializedILi3ELi2ELi4ENS5_IJNS4_1CILi2EEENSA_ILi1EEESC_EEEEENS5_IJNSA_ILi64EEESF_NSA_ILi32EEEEEENS_12float_e5m2_tENS5_IJlSC_lEEESI_SJ_NS4_8TiledMMAINS4_8MMA_AtomIJNS4_10MMA_TraitsINS4_19SM100_MMA_F8F6F4_SSEJSI_SI_fSF_SF_NS4_17integral_constantINS4_4UMMA5MajorELSQ_0EEESR_NSO_INSP_7ScaleInELSS_0EEEST_EEEEEENS4_6LayoutINS5_IJSC_SC_SC_EEENS5_IJNSA_ILi0EEESY_SY_EEEEENS5_IJNS4_10UnderscoreES11_S11_EEEEENS4_13SM90_TMA_LOADENS4_14ComposedLayoutINS4_7SwizzleILi1ELi4ELi3EEENS4_18smem_ptr_flag_bitsILi8EEENSW_INS5_IJNSA_ILi8EEESG_EEENS5_IJSG_SC_EEEEEEEvNS4_8identityENS4_23SM90_TMA_LOAD_MULTICASTES1E_vS1F_EENS_8epilogue10collective18CollectiveEpilogueINS1I_23Sm100TmaWarpSpecializedILi1ELi1ELi32ELb0ELb0EEEJSH_NS5_IJNSW_ISF_SC_EES1N_EEESI_SJ_SI_SJ_NS1I_6fusion15FusionCallbacksIS1M_NS1P_17LinearCombinationISI_fSI_fLNS_15FloatRoundStyleE2EEESH_S1O_JEEENS4_5SM1004TMEM4LOAD26SM100_TMEM_LOAD_16dp32b32xES14_NS15_INS16_ILi2ELi4ELi3EEES19_NSW_INS5_IJS1A_SF_EEENS5_IJSF_SC_EEEEEEENS4_39AutoVectorizingCopyWithAssumedAlignmentILi128EEENS4_14SM90_TMA_STOREES23_S25_S25_EEEvvEEEEvNT_6ParamsE:
        .type           _ZN7cutlass13device_kernelINS_4gemm6kernel13GemmUniversalIN4cute5tupleIJiiiiEEENS1_10collective13CollectiveMmaINS1_35MainloopSm100TmaUmmaWarpSpecializedILi3ELi2ELi4ENS5_IJNS4_1CILi2EEENSA_ILi1EEESC_EEEEENS5_IJNSA_ILi64EEESF_NSA_ILi32EEEEEENS_12float_e5m2_tENS5_IJlSC_lEEESI_SJ_NS4_8TiledMMAINS4_8MMA_AtomIJNS4_10MMA_TraitsINS4_19SM100_MMA_F8F6F4_SSEJSI_SI_fSF_SF_NS4_17integral_constantINS4_4UMMA5MajorELSQ_0EEESR_NSO_INSP_7ScaleInELSS_0EEEST_EEEEEENS4_6LayoutINS5_IJSC_SC_SC_EEENS5_IJNSA_ILi0EEESY_SY_EEEEENS5_IJNS4_10UnderscoreES11_S11_EEEEENS4_13SM90_TMA_LOADENS4_14ComposedLayoutINS4_7SwizzleILi1ELi4ELi3EEENS4_18smem_ptr_flag_bitsILi8EEENSW_INS5_IJNSA_ILi8EEESG_EEENS5_IJSG_SC_EEEEEEEvNS4_8identityENS4_23SM90_TMA_LOAD_MULTICASTES1E_vS1F_EENS_8epilogue10collective18CollectiveEpilogueINS1I_23Sm100TmaWarpSpecializedILi1ELi1ELi32ELb0ELb0EEEJSH_NS5_IJNSW_ISF_SC_EES1N_EEESI_SJ_SI_SJ_NS1I_6fusion15FusionCallbacksIS1M_NS1P_17LinearCombinationISI_fSI_fLNS_15FloatRoundStyleE2EEESH_S1O_JEEENS4_5SM1004TMEM4LOAD26SM100_TMEM_LOAD_16dp32b32xES14_NS15_INS16_ILi2ELi4ELi3EEES19_NSW_INS5_IJS1A_SF_EEENS5_IJSF_SC_EEEEEEENS4_39AutoVectorizingCopyWithAssumedAlignmentILi128EEENS4_14SM90_TMA_STOREES23_S25_S25_EEEvvEEEEvNT_6ParamsE,@function
        .size           _ZN7cutlass13device_kernelINS_4gemm6kernel13GemmUniversalIN4cute5tupleIJiiiiEEENS1_10collective13CollectiveMmaINS1_35MainloopSm100TmaUmmaWarpSpecializedILi3ELi2ELi4ENS5_IJNS4_1CILi2EEENSA_ILi1EEESC_EEEEENS5_IJNSA_ILi64EEESF_NSA_ILi32EEEEEENS_12float_e5m2_tENS5_IJlSC_lEEESI_SJ_NS4_8TiledMMAINS4_8MMA_AtomIJNS4_10MMA_TraitsINS4_19SM100_MMA_F8F6F4_SSEJSI_SI_fSF_SF_NS4_17integral_constantINS4_4UMMA5MajorELSQ_0EEESR_NSO_INSP_7ScaleInELSS_0EEEST_EEEEEENS4_6LayoutINS5_IJSC_SC_SC_EEENS5_IJNSA_ILi0EEESY_SY_EEEEENS5_IJNS4_10UnderscoreES11_S11_EEEEENS4_13SM90_TMA_LOADENS4_14ComposedLayoutINS4_7SwizzleILi1ELi4ELi3EEENS4_18smem_ptr_flag_bitsILi8EEENSW_INS5_IJNSA_ILi8EEESG_EEENS5_IJSG_SC_EEEEEEEvNS4_8identityENS4_23SM90_TMA_LOAD_MULTICASTES1E_vS1F_EENS_8epilogue10collective18CollectiveEpilogueINS1I_23Sm100TmaWarpSpecializedILi1ELi1ELi32ELb0ELb0EEEJSH_NS5_IJNSW_ISF_SC_EES1N_EEESI_SJ_SI_SJ_NS1I_6fusion15FusionCallbacksIS1M_NS1P_17LinearCombinationISI_fSI_fLNS_15FloatRoundStyleE2EEESH_S1O_JEEENS4_5SM1004TMEM4LOAD26SM100_TMEM_LOAD_16dp32b32xES14_NS15_INS16_ILi2ELi4ELi3EEES19_NSW_INS5_IJS1A_SF_EEENS5_IJSF_SC_EEEEEEENS4_39AutoVectorizingCopyWithAssumedAlignmentILi128EEENS4_14SM90_TMA_STOREES23_S25_S25_EEEvvEEEEvNT_6ParamsE,(.L_x_132 - _ZN7cutlass13device_kernelINS_4gemm6kernel13GemmUniversalIN4cute5tupleIJiiiiEEENS1_10collective13CollectiveMmaINS1_35MainloopSm100TmaUmmaWarpSpecializedILi3ELi2ELi4ENS5_IJNS4_1CILi2EEENSA_ILi1EEESC_EEEEENS5_IJNSA_ILi64EEESF_NSA_ILi32EEEEEENS_12float_e5m2_tENS5_IJlSC_lEEESI_SJ_NS4_8TiledMMAINS4_8MMA_AtomIJNS4_10MMA_TraitsINS4_19SM100_MMA_F8F6F4_SSEJSI_SI_fSF_SF_NS4_17integral_constantINS4_4UMMA5MajorELSQ_0EEESR_NSO_INSP_7ScaleInELSS_0EEEST_EEEEEENS4_6LayoutINS5_IJSC_SC_SC_EEENS5_IJNSA_ILi0EEESY_SY_EEEEENS5_IJNS4_10UnderscoreES11_S11_EEEEENS4_13SM90_TMA_LOADENS4_14ComposedLayoutINS4_7SwizzleILi1ELi4ELi3EEENS4_18smem_ptr_flag_bitsILi8EEENSW_INS5_IJNSA_ILi8EEESG_EEENS5_IJSG_SC_EEEEEEEvNS4_8identityENS4_23SM90_TMA_LOAD_MULTICASTES1E_vS1F_EENS_8epilogue10collective18CollectiveEpilogueINS1I_23Sm100TmaWarpSpecializedILi1ELi1ELi32ELb0ELb0EEEJSH_NS5_IJNSW_ISF_SC_EES1N_EEESI_SJ_SI_SJ_NS1I_6fusion15FusionCallbacksIS1M_NS1P_17LinearCombinationISI_fSI_fLNS_15FloatRoundStyleE2EEESH_S1O_JEEENS4_5SM1004TMEM4LOAD26SM100_TMEM_LOAD_16dp32b32xES14_NS15_INS16_ILi2ELi4ELi3EEES19_NSW_INS5_IJS1A_SF_EEENS5_IJSF_SC_EEEEEEENS4_39AutoVectorizingCopyWithAssumedAlignmentILi128EEENS4_14SM90_TMA_STOREES23_S25_S25_EEEvvEEEEvNT_6ParamsE)
        .other          _ZN7cutlass13device_kernelINS_4gemm6kernel13GemmUniversalIN4cute5tupleIJiiiiEEENS1_10collective13CollectiveMmaINS1_35MainloopSm100TmaUmmaWarpSpecializedILi3ELi2ELi4ENS5_IJNS4_1CILi2EEENSA_ILi1EEESC_EEEEENS5_IJNSA_ILi64EEESF_NSA_ILi32EEEEEENS_12float_e5m2_tENS5_IJlSC_lEEESI_SJ_NS4_8TiledMMAINS4_8MMA_AtomIJNS4_10MMA_TraitsINS4_19SM100_MMA_F8F6F4_SSEJSI_SI_fSF_SF_NS4_17integral_constantINS4_4UMMA5MajorELSQ_0EEESR_NSO_INSP_7ScaleInELSS_0EEEST_EEEEEENS4_6LayoutINS5_IJSC_SC_SC_EEENS5_IJNSA_ILi0EEESY_SY_EEEEENS5_IJNS4_10UnderscoreES11_S11_EEEEENS4_13SM90_TMA_LOADENS4_14ComposedLayoutINS4_7SwizzleILi1ELi4ELi3EEENS4_18smem_ptr_flag_bitsILi8EEENSW_INS5_IJNSA_ILi8EEESG_EEENS5_IJSG_SC_EEEEEEEvNS4_8identityENS4_23SM90_TMA_LOAD_MULTICASTES1E_vS1F_EENS_8epilogue10collective18CollectiveEpilogueINS1I_23Sm100TmaWarpSpecializedILi1ELi1ELi32ELb0ELb0EEEJSH_NS5_IJNSW_ISF_SC_EES1N_EEESI_SJ_SI_SJ_NS1I_6fusion15FusionCallbacksIS1M_NS1P_17LinearCombinationISI_fSI_fLNS_15FloatRoundStyleE2EEESH_S1O_JEEENS4_5SM1004TMEM4LOAD26SM100_TMEM_LOAD_16dp32b32xES14_NS15_INS16_ILi2ELi4ELi3EEES19_NSW_INS5_IJS1A_SF_EEENS5_IJSF_SC_EEEEEEENS4_39AutoVectorizingCopyWithAssumedAlignmentILi128EEENS4_14SM90_TMA_STOREES23_S25_S25_EEEvvEEEEvNT_6ParamsE,@"STO_CUDA_ENTRY STV_DEFAULT"
_ZN7cutlass13device_kernelINS_4gemm6kernel13GemmUniversalIN4cute5tupleIJiiiiEEENS1_10collective13CollectiveMmaINS1_35MainloopSm100TmaUmmaWarpSpecializedILi3ELi2ELi4ENS5_IJNS4_1CILi2EEENSA_ILi1EEESC_EEEEENS5_IJNSA_ILi64EEESF_NSA_ILi32EEEEEENS_12float_e5m2_tENS5_IJlSC_lEEESI_SJ_NS4_8TiledMMAINS4_8MMA_AtomIJNS4_10MMA_TraitsINS4_19SM100_MMA_F8F6F4_SSEJSI_SI_fSF_SF_NS4_17integral_constantINS4_4UMMA5MajorELSQ_0EEESR_NSO_INSP_7ScaleInELSS_0EEEST_EEEEEENS4_6LayoutINS5_IJSC_SC_SC_EEENS5_IJNSA_ILi0EEESY_SY_EEEEENS5_IJNS4_10UnderscoreES11_S11_EEEEENS4_13SM90_TMA_LOADENS4_14ComposedLayoutINS4_7SwizzleILi1ELi4ELi3EEENS4_18smem_ptr_flag_bitsILi8EEENSW_INS5_IJNSA_ILi8EEESG_EEENS5_IJSG_SC_EEEEEEEvNS4_8identityENS4_23SM90_TMA_LOAD_MULTICASTES1E_vS1F_EENS_8epilogue10collective18CollectiveEpilogueINS1I_23Sm100TmaWarpSpecializedILi1ELi1ELi32ELb0ELb0EEEJSH_NS5_IJNSW_ISF_SC_EES1N_EEESI_SJ_SI_SJ_NS1I_6fusion15FusionCallbacksIS1M_NS1P_17LinearCombinationISI_fSI_fLNS_15FloatRoundStyleE2EEESH_S1O_JEEENS4_5SM1004TMEM4LOAD26SM100_TMEM_LOAD_16dp32b32xES14_NS15_INS16_ILi2ELi4ELi3EEES19_NSW_INS5_IJS1A_SF_EEENS5_IJSF_SC_EEEEEEENS4_39AutoVectorizingCopyWithAssumedAlignmentILi128EEENS4_14SM90_TMA_STOREES23_S25_S25_EEEvvEEEEvNT_6ParamsE:
[----:B------:R-:W1:Y:S01]  /*0000*/  LDC R1, c[0x0][0x37c] ;  /* 0x0000df00ff017b82 */ /* 0x000e620000000800 */
[----:B------:R-:W2:Y:S01]  /*0010*/  S2R R76, SR_TID.X ;  /* 0x00000000004c7919 */ /* 0x000ea20000002100 */
[----:B------:R-:W3:Y:S01]  /*0020*/  LDCU.64 UR8, c[0x0][0x890] ;  /* 0x00011200ff0877ac */ /* 0x000ee20008000a00 */
[----:B------:R-:W-:Y:S02]  /*0030*/  PRMT R79, RZ, 0x7610, R79 ;  /* 0x00007610ff4f7816 */ /* 0x000fe4000000004f */
[----:B------:R-:W-:Y:S01]  /*0040*/  ELECT P3, URZ, PT ;  /* 0x0000000000ff782f */ /* 0x000fe20003860000 */
[----:B---3--:R-:W-:-:S04]  /*0050*/  UISETP.NE.U32.AND UP0, UPT, UR8, URZ, UPT ;  /* 0x000000ff0800728c */ /* 0x008fc8000bf05070 */
[----:B------:R-:W-:Y:S01]  /*0060*/  UISETP.NE.AND.EX UP0, UPT, UR9, URZ, UPT, UP0 ;  /* 0x000000ff0900728c */ /* 0x000fe2000bf05300 */
[----:B--2---:R-:W-:-:S05]  /*0070*/  SHF.R.U32.HI R80, RZ, 0x5, R76 ;  /* 0x00000005ff507819 */ /* 0x004fca000001164c */
[----:B------:R-:W2:Y:S02]  /*0080*/  SHFL.IDX PT, R0, R80, RZ, 0x1f ;  /* 0x00001fff50007589 */ /* 0x000ea400000e0000 */
[----:B--2---:R-:W-:Y:S01]  /*0090*/  R2UR UR18, R0 ;  /* 0x00000000001272ca */ /* 0x004fe200000e0000 */
[----:B-1----:R-:W-:-:S14]  /*00a0*/  BRA.U UP0, `(.L_x_0) ;  /* 0x0000000100307547 */ /* 0x002fdc000b800000 */
[----:B------:R-:W1:Y:S02]  /*00b0*/  LDCU.64 UR4, c[0x0][0x888] ;  /* 0x00011100ff0477ac */ /* 0x000e640008000a00 */
[----:B-1----:R-:W-:-:S04]  /*00c0*/  UISETP.NE.U32.AND UP0, UPT, UR4, URZ, UPT ;  /* 0x000000ff0400728c */ /* 0x002fc8000bf05070 */
[----:B------:R-:W-:-:S09]  /*00d0*/  UISETP.NE.AND.EX UP0, UPT, UR5, URZ, UPT, UP0 ;  /* 0x000000ff0500728c */ /* 0x000fd2000bf05300 */
[----:B------:R-:W-:Y:S05]  /*00e0*/  BRA.U !UP0, `(.L_x_1) ;  /* 0x0000000108147547 */ /* 0x000fea000b800000 */
[----:B------:R-:W1:Y:S01]  /*00f0*/  LDC.64 R2, c[0x0][0x888] ;  /* 0x00022200ff027b82 */ /* 0x000e620000000a00 */
[----:B------:R-:W1:Y:S02]  /*0100*/  LDCU.64 UR4, c[0x0][0x358] ;  /* 0x00006b00ff0477ac */ /* 0x000e640008000a00 */
[----:B-1----:R1:W5:Y:S01]  /*0110*/  LDG.E R39, desc[UR4][R2.64] ;  /* 0x0000000402277981 */ /* 0x002362000c1e1900 */
[----:B------:R-:W-:Y:S01]  /*0120*/  HFMA2 R79, -RZ, RZ, 0, 5.9604644775390625e-08 ;  /* 0x00000001ff4f7431 */ /* 0x000fe200000001ff */
[----:B------:R-:W-:Y:S05]  /*0130*/  BRA `(.L_x_0) ;  /* 0x00000000000c7947 */ /* 0x000fea0003800000 */
.L_x_1:
[----:B------:R-:W1:Y:S01]  /*0140*/  LDCU UR4, c[0x0][0x880] ;  /* 0x00011000ff0477ac */ /* 0x000e620008000800 */
[----:B------:R-:W-:Y:S01]  /*0150*/  HFMA2 R79, -RZ, RZ, 0, 5.9604644775390625e-08 ;  /* 0x00000001ff4f7431 */ /* 0x000fe200000001ff */
[----:B-1----:R-:W-:-:S07]  /*0160*/  MOV R39, UR4 ;  /* 0x0000000400277c02 */ /* 0x002fce0008000f00 */
.L_x_0:
[----:B------:R-:W2:Y:S02]  /*0170*/  LDCU.64 UR4, c[0x0][0x8b0] ;  /* 0x00011600ff0477ac */ /* 0x000ea40008000a00 */
[----:B--2---:R-:W-:-:S04]  /*0180*/  UISETP.NE.U32.AND UP0, UPT, UR4, URZ, UPT ;  /* 0x000000ff0400728c */ /* 0x004fc8000bf05070 */
[----:B------:R-:W-:-:S09]  /*0190*/  UISETP.NE.AND.EX UP0, UPT, UR5, URZ, UPT, UP0 ;  /* 0x000000ff0500728c */ /* 0x000fd2000bf05300 */
[----:B------:R-:W-:Y:S05]  /*01a0*/  BRA.U UP0, `(.L_x_2) ;  /* 0x0000000100287547 */ /* 0x000fea000b800000 */
[----:B------:R-:W2:Y:S02]  /*01b0*/  LDCU.64 UR4, c[0x0][0x8a8] ;  /* 0x00011500ff0477ac */ /* 0x000ea40008000a00 */
[----:B--2---:R-:W-:-:S04]  /*01c0*/  UISETP.NE.U32.AND UP0, UPT, UR4, URZ, UPT ;  /* 0x000000ff0400728c */ /* 0x004fc8000bf05070 */
[----:B------:R-:W-:-:S09]  /*01d0*/  UISETP.NE.AND.EX UP0, UPT, UR5, URZ, UPT, UP0 ;  /* 0x000000ff0500728c */ /* 0x000fd2000bf05300 */
[----:B------:R-:W-:Y:S05]  /*01e0*/  BRA.U !UP0, `(.L_x_3) ;  /* 0x0000000108107547 */ /* 0x000fea000b800000 */
[----:B-1----:R-:W1:Y:S01]  /*01f0*/  LDC.64 R2, c[0x0][0x8a8] ;  /* 0x00022a00ff027b82 */ /* 0x002e620000000a00 */
[----:B------:R-:W1:Y:S02]  /*0200*/  LDCU.64 UR4, c[0x0][0x358] ;  /* 0x00006b00ff0477ac */ /* 0x000e640008000a00 */
[----:B-1----:R2:W5:Y:S01]  /*0210*/  LDG.E R38, desc[UR4][R2.64] ;  /* 0x0000000402267981 */ /* 0x002562000c1e1900 */
[----:B------:R-:W-:Y:S05]  /*0220*/  BRA `(.L_x_2) ;  /* 0x0000000000087947 */ /* 0x000fea0003800000 */
.L_x_3:
[----:B------:R-:W2:Y:S02]  /*0230*/  LDCU UR4, c[0x0][0x8a0] ;  /* 0x00011400ff0477ac */ /* 0x000ea40008000800 */
[----:B--2---:R-:W-:Y:S02]  /*0240*/  MOV R38, UR4 ;  /* 0x0000000400267c02 */ /* 0x004fe40008000f00 */
.L_x_2:
[----:B------:R-:W-:Y:S01]  /*0250*/  IMAD.U32 R0, RZ, RZ, UR18 ;  /* 0x00000012ff007e24 */ /* 0x000fe2000f8e00ff */
[----:B------:R-:W-:Y:S04]  /*0260*/  BSSY.RECONVERGENT B0, `(.L_x_4) ;  /* 0x000000c000007945 */ /* 0x000fe80003800200 */
[C---:B------:R-:W-:Y:S02]  /*0270*/  ISETP.NE.OR P1, PT, R0.reuse, 0x1, !P3 ;  /* 0x000000010000780c */ /* 0x040fe40005f25670 */
[----:B------:R-:W-:-:S11]  /*0280*/  ISETP.NE.OR P0, PT, R0, 0x3, !P3 ;  /* 0x000000030000780c */ /* 0x000fd60005f05670 */
[----:B------:R-:W-:Y:S05]  /*0290*/  @P1 BRA `(.L_x_5) ;  /* 0x0000000000201947 */ /* 0x000fea0003800000 */
[----:B------:R-:W3:Y:S02]  /*02a0*/  LDCU.64 UR4, c[0x0][0x348] ;  /* 0x00006900ff0477ac */ /* 0x000ee40008000a00 */
[----:B---3--:R-:W-:Y:S02]  /*02b0*/  UIADD3 UR6, UP1, UPT, UR4, 0x80, URZ ;  /* 0x0000008004067890 */ /* 0x008fe4000ff3e0ff */
[----:B------:R-:W-:Y:S02]  /*02c0*/  UIADD3 UR4, UP0, UPT, UR4, 0x180, URZ ;  /* 0x0000018004047890 */ /* 0x000fe4000ff1e0ff */
[----:B------:R-:W-:Y:S02]  /*02d0*/  UIADD3.X UR7, UPT, UPT, URZ, UR5, URZ, UP1, !UPT ;  /* 0x00000005ff077290 */ /* 0x000fe40008ffe4ff */
[----:B------:R-:W-:-:S07]  /*02e0*/  UIADD3.X UR5, UPT, UPT, URZ, UR5, URZ, UP0, !UPT ;  /* 0x00000005ff057290 */ /* 0x000fce00087fe4ff */
[----:B------:R3:W-:Y:S02]  /*02f0*/  UTMACCTL.PF [UR6] ;  /* 0x00000000060079b9 */ /* 0x0007e40008040000 */
[----:B------:R3:W-:Y:S02]  /*0300*/  UTMACCTL.PF [UR4] ;  /* 0x00000000040079b9 */ /* 0x0007e40008040000 */
[----:B---3--:R-:W-:Y:S01]  /*0310*/  NOP ;  /* 0x0000000000007918 */ /* 0x008fe20000000000 */
.L_x_5:
[----:B------:R-:W-:Y:S05]  /*0320*/  BSYNC.RECONVERGENT B0 ;  /* 0x0000000000007941 */ /* 0x000fea0003800200 */
.L_x_4:
[----:B------:R-:W-:Y:S04]  /*0330*/  BSSY.RECONVERGENT B0, `(.L_x_6) ;  /* 0x000000a000007945 */ /* 0x000fe80003800200 */
        /* <DEDUP_REMOVED lines=9> */
.L_x_7:
[----:B------:R-:W-:Y:S05]  /*03d0*/  BSYNC.RECONVERGENT B0 ;  /* 0x0000000000007941 */ /* 0x000fea0003800200 */
.L_x_6:
[----:B------:R-:W3:Y:S01]  /*03e0*/  LDCU.64 UR4, c[0x0][0x888] ;  /* 0x00011100ff0477ac */ /* 0x000ee20008000a00 */
[----:B------:R-:W-:Y:S02]  /*03f0*/  UISETP.EQ.U32.AND UP2, UPT, UR8, URZ, UPT ;  /* 0x000000ff0800728c */ /* 0x000fe4000bf42070 */
[----:B------:R-:W-:Y:S02]  /*0400*/  UPLOP3.LUT UP3, UPT, UPT, UPT, UPT, 0x80, 0x8 ;  /* 0x000000000008789c */ /* 0x000fe40003f6f070 */
[----:B---3--:R-:W-:-:S04]  /*0410*/  UISETP.NE.U32.AND UP0, UPT, UR4, URZ, UPT ;  /* 0x000000ff0400728c */ /* 0x008fc8000bf05070 */
[----:B------:R-:W-:-:S04]  /*0420*/  UISETP.NE.AND.EX UP1, UPT, UR5, URZ, UPT, UP0 ;  /* 0x000000ff0500728c */ /* 0x000fc8000bf25300 */
[----:B------:R-:W-:-:S04]  /*0430*/  UISETP.EQ.OR.EX UP4, UPT, UR9, URZ, !UP1, UP2 ;  /* 0x000000ff0900728c */ /* 0x000fc8000cf82720 */
[----:B------:R-:W-:-:S05]  /*0440*/  UP2UR UR61, UPR, URZ, 0x10 ;  /* 0x00000010ff3d7883 */ /* 0x000fca0008000000 */
[----:B------:R-:W-:Y:S07]  /*0450*/  BRA.U !UP4, `(.L_x_8) ;  /* 0x000000010c207547 */ /* 0x000fee000b800000 */
[----:B------:R-:W-:Y:S01]  /*0460*/  UISETP.NE.U32.AND UP2, UPT, UR8, URZ, UPT ;  /* 0x000000ff0800728c */ /* 0x000fe2000bf45070 */
[----:B-----5:R-:W-:Y:S01]  /*0470*/  FSETP.NEU.AND P0, PT, R39, RZ, PT ;  /* 0x000000ff2700720b */ /* 0x020fe20003f0d000 */
[----:B------:R-:W-:Y:S02]  /*0480*/  USEL UR4, URZ, 0xffffffff, UP1 ;  /* 0xffffffffff047887 */ /* 0x000fe40008800000 */
[----:B------:R-:W-:-:S10]  /*0490*/  UISETP.NE.AND.EX UP2, UPT, UR9, URZ, UPT, UP2 ;  /* 0x000000ff0900728c */ /* 0x000fd4000bf45320 */
[----:B------:R-:W-:Y:S01]  /*04a0*/  VOTEU.ANY UP0, P0 ;  /* 0x0000000000ff7886 */ /* 0x000fe20000000100 */
[----:B------:R-:W-:-:S04]  /*04b0*/  @!UP2 USEL UR4, URZ, 0xffffffff, UP0 ;  /* 0xffffffffff04a887 */ /* 0x000fc80008000000 */
[----:B------:R-:W-:-:S04]  /*04c0*/  ULOP3.LUT UR4, UR4, 0x1, URZ, 0xc0, !UPT ;  /* 0x0000000104047892 */ /* 0x000fc8000f8ec0ff */
[----:B------:R-:W-:-:S11]  /*04d0*/  UISETP.NE.U32.AND UP3, UPT, UR4, 0x1, UPT ;  /* 0x000000010400788c */ /* 0x000fd6000bf65070 */
.L_x_8:
[----:B-12---:R-:W1:Y:S01]  /*04e0*/  SHFL.IDX PT, R2, R80, RZ, 0x1f ;  /* 0x00001fff50027589 */ /* 0x006e6200000e0000 */
[----:B------:R-:W-:Y:S01]  /*04f0*/  UISETP.NE.AND UP5, UPT, UR18, 0x2, UPT ;  /* 0x000000021200788c */ /* 0x000fe2000bfa5270 */
[----:B-1----:R-:W-:-:S13]  /*0500*/  ISETP.NE.AND P0, PT, R2, RZ, PT ;  /* 0x000000ff0200720c */ /* 0x002fda0003f05270 */
[----:B------:R-:W-:Y:S05]  /*0510*/  @P0 BRA `(.L_x_9) ;  /* 0x0000000000500947 */ /* 0x000fea0003800000 */
[----:B------:R-:W1:Y:S01]  /*0520*/  S2UR UR4, SR_CgaCtaId ;  /* 0x00000000000479c3 */ /* 0x000e620000008800 */
[----:B------:R-:W-:Y:S01]  /*0530*/  UMOV UR5, 0x400 ;  /* 0x0000040000057882 */ /* 0x000fe20000000000 */
[----:B------:R-:W-:Y:S01]  /*0540*/  UMOV UR8, 0x1 ;  /* 0x0000000100087882 */ /* 0x000fe20000000000 */
[----:B------:R-:W-:Y:S01]  /*0550*/  UMOV UR6, 0x2 ;  /* 0x0000000200067882 */ /* 0x000fe20000000000 */
[----:B------:R-:W-:-:S04]  /*0560*/  UIADD3 UR8, UPT, UPT, -UR8, 0x100000, URZ ;  /* 0x0010000008087890 */ /* 0x000fc8000fffe1ff */
[----:B------:R-:W-:Y:S02]  /*0570*/  USHF.L.U32 UR9, UR8, 0xb, URZ ;  /* 0x0000000b08097899 */ /* 0x000fe400080006ff */
[----:B------:R-:W-:Y:S02]  /*0580*/  USHF.L.U32 UR8, UR8, 0x1, URZ ;  /* 0x0000000108087899 */ /* 0x000fe400080006ff */
[----:B------:R-:W-:-:S04]  /*0590*/  UIADD3 UR6, UPT, UPT, -UR6, 0x100000, URZ ;  /* 0x0010000006067890 */ /* 0x000fc8000fffe1ff */
[----:B------:R-:W-:Y:S02]  /*05a0*/  USHF.L.U32 UR7, UR6, 0xb, URZ ;  /* 0x0000000b06077899 */ /* 0x000fe400080006ff */
[----:B------:R-:W-:Y:S01]  /*05b0*/  USHF.L.U32 UR6, UR6, 0x1, URZ ;  /* 0x0000000106067899 */ /* 0x000fe200080006ff */
[----:B------:R-:W-:Y:S01]  /*05c0*/  ELECT P0, URZ, PT ;  /* 0x0000000000ff782f */ /* 0x000fe20003800000 */
[----:B-1----:R-:W-:Y:S01]  /*05d0*/  ULEA UR4, UR4, UR5, 0x18 ;  /* 0x0000000504047291 */ /* 0x002fe2000f8ec0ff */
[----:B------:R-:W1:Y:S11]  /*05e0*/  FENCE.VIEW.ASYNC.S ;  /* 0x00000000000073c6 */ /* 0x000e760000000000 */
[----:B-1----:R1:W2:Y:S01]  /*05f0*/  SYNCS.EXCH.64 URZ, [UR4], UR8 ;  /* 0x0000000804ff75b2 */ /* 0x0022a20008000100 */
[----:B------:R1:W3:Y:S01]  /*0600*/  SYNCS.EXCH.64 URZ, [UR4+0x18], UR6 ;  /* 0x0000180604ff75b2 */ /* 0x0002e20008000100 */
[----:B------:R1:W4:Y:S01]  /*0610*/  SYNCS.EXCH.64 URZ, [UR4+0x8], UR8 ;  /* 0x0000080804ff75b2 */ /* 0x0003220008000100 */
[----:B------:R1:W1:Y:S01]  /*0620*/  SYNCS.EXCH.64 URZ, [UR4+0x20], UR6 ;  /* 0x0000200604ff75b2 */ /* 0x0002620008000100 */
[----:B------:R1:W1:Y:S01]  /*0630*/  SYNCS.EXCH.64 URZ, [UR4+0x10], UR8 ;  /* 0x0000100804ff75b2 */ /* 0x0002620008000100 */
[----:B------:R1:W1:Y:S01]  /*0640*/  SYNCS.EXCH.64 URZ, [UR4+0x28], UR6 ;  /* 0x0000280604ff75b2 */ /* 0x0002620008000100 */
[----:B------:R-:W-:Y:S01]  /*0650*/  NOP ;  /* 0x0000000000007918 */ /* 0x000fe20000000000 */
.L_x_9:
[----:B------:R-:W2:Y:S01]  /*0660*/  SHFL.IDX PT, R2, R80, RZ, 0x1f ;  /* 0x00001fff50027589 */ /* 0x000ea200000e0000 */
[----:B------:R-:W-:Y:S01]  /*0670*/  NOP ;  /* 0x0000000000007918 */ /* 0x000fe20000000000 */
[----:B--2---:R-:W-:-:S13]  /*0680*/  ISETP.NE.AND P0, PT, R2, 0x1, PT ;  /* 0x000000010200780c */ /* 0x004fda0003f05270 */
[----:B------:R-:W-:Y:S05]  /*0690*/  @P0 BRA `(.L_x_10) ;  /* 0x0000000000400947 */ /* 0x000fea0003800000 */
[----:B-1----:R-:W1:Y:S01]  /*06a0*/  S2UR UR4, SR_CgaCtaId ;  /* 0x00000000000479c3 */ /* 0x002e620000008800 */
        /* <DEDUP_REMOVED lines=12> */
[----:B-1----:R2:W1:Y:S01]  /*0770*/  SYNCS.EXCH.64 URZ, [UR4+0x30], UR8 ;  /* 0x0000300804ff75b2 */ /* 0x0024620008000100 */
[----:B------:R2:W1:Y:S02]  /*0780*/  SYNCS.EXCH.64 URZ, [UR4+0x38], UR6 ;  /* 0x0000380604ff75b2 */ /* 0x0004640008000100 */
[----:B--2---:R-:W-:Y:S01]  /*0790*/  NOP ;  /* 0x0000000000007918 */ /* 0x004fe20000000000 */
.L_x_10:
[----:B------:R-:W2:Y:S01]  /*07a0*/  SHFL.IDX PT, R2, R80, RZ, 0x1f ;  /* 0x00001fff50027589 */ /* 0x000ea200000e0000 */
[----:B------:R-:W-:Y:S01]  /*07b0*/  NOP ;  /* 0x0000000000007918 */ /* 0x000fe20000000000 */
[----:B--2---:R-:W-:-:S13]  /*07c0*/  ISETP.NE.AND P0, PT, R2, 0x3, PT ;  /* 0x000000030200780c */ /* 0x004fda0003f05270 */
[----:B------:R-:W-:Y:S05]  /*07d0*/  @P0 BRA `(.L_x_11) ;  /* 0x0000000000300947 */ /* 0x000fea0003800000 */
[----:B-1----:R-:W1:Y:S01]  /*07e0*/  S2UR UR4, SR_CgaCtaId ;  /* 0x00000000000479c3 */ /* 0x002e620000008800 */
[----:B------:R-:W-:Y:S01]  /*07f0*/  UMOV UR6, 0x400 ;  /* 0x0000040000067882 */ /* 0x000fe20000000000 */
[----:B------:R-:W-:Y:S01]  /*0800*/  UMOV UR5, 0x20 ;  /* 0x0000002000057882 */ /* 0x000fe20000000000 */
[----:B------:R-:W-:Y:S01]  /*0810*/  ELECT P0, URZ, PT ;  /* 0x0000000000ff782f */ /* 0x000fe20003800000 */
[----:B-1----:R-:W-:Y:S02]  /*0820*/  ULEA UR6, UR4, UR6, 0x18 ;  /* 0x0000000604067291 */ /* 0x002fe4000f8ec0ff */
[----:B------:R-:W-:-:S04]  /*0830*/  UIADD3 UR4, UPT, UPT, -UR5, 0x100000, URZ ;  /* 0x0010000005047890 */ /* 0x000fc8000fffe1ff */
[----:B------:R-:W-:Y:S02]  /*0840*/  USHF.L.U32 UR5, UR4, 0xb, URZ ;  /* 0x0000000b04057899 */ /* 0x000fe400080006ff */
[----:B------:R-:W-:Y:S01]  /*0850*/  USHF.L.U32 UR4, UR4, 0x1, URZ ;  /* 0x0000000104047899 */ /* 0x000fe200080006ff */
[----:B------:R-:W1:Y:S11]  /*0860*/  FENCE.VIEW.ASYNC.S ;  /* 0x00000000000073c6 */ /* 0x000e760000000000 */
[----:B-1----:R2:W1:Y:S01]  /*0870*/  SYNCS.EXCH.64 URZ, [UR6+0x40], UR4 ;  /* 0x0000400406ff75b2 */ /* 0x0024620008000100 */
[----:B------:R2:W1:Y:S02]  /*0880*/  SYNCS.EXCH.64 URZ, [UR6+0x48], UR4 ;  /* 0x0000480406ff75b2 */ /* 0x0004640008000100 */
[----:B--2---:R-:W-:Y:S01]  /*0890*/  NOP ;  /* 0x0000000000007918 */ /* 0x004fe20000000000 */
.L_x_11:
[----:B------:R-:W2:Y:S01]  /*08a0*/  SHFL.IDX PT, R2, R80, RZ, 0x1f ;  /* 0x00001fff50027589 */ /* 0x000ea200000e0000 */
[----:B------:R-:W-:Y:S01]  /*08b0*/  NOP ;  /* 0x0000000000007918 */ /* 0x000fe20000000000 */
[----:B--2---:R-:W-:-:S13]  /*08c0*/  ISETP.NE.AND P0, PT, R2, 0x4, PT ;  /* 0x000000040200780c */ /* 0x004fda0003f05270 */
[----:B------:R-:W-:Y:S05]  /*08d0*/  @P0 BRA `(.L_x_12) ;  /* 0x00000000004c0947 */ /* 0x000fea0003800000 */
[----:B-1----:R-:W1:Y:S01]  /*08e0*/  S2UR UR6, SR_CgaCtaId ;  /* 0x00000000000679c3 */ /* 0x002e620000008800 */
[----:B------:R-:W-:Y:S01]  /*08f0*/  UMOV UR4, 0x1e0 ;  /* 0x000001e000047882 */ /* 0x000fe20000000000 */
[----:B------:R-:W-:Y:S01]  /*0900*/  UMOV UR5, 0x400 ;  /* 0x0000040000057882 */ /* 0x000fe20000000000 */
[----:B------:R-:W-:Y:S01]  /*0910*/  USEL UR4, UR4, 0x1a0, UP3 ;  /* 0x000001a004047887 */ /* 0x000fe20009800000 */
[----:B------:R-:W-:Y:S01]  /*0920*/  UMOV UR8, 0x1 ;  /* 0x0000000100087882 */ /* 0x000fe20000000000 */
[----:B------:R-:W-:Y:S01]  /*0930*/  ELECT P0, URZ, PT ;  /* 0x0000000000ff782f */ /* 0x000fe20003800000 */
[----:B------:R-:W-:-:S04]  /*0940*/  UIADD3 UR8, UPT, UPT, -UR8, 0x100000, URZ ;  /* 0x0010000008087890 */ /* 0x000fc8000fffe1ff */
[----:B------:R-:W-:Y:S02]  /*0950*/  USHF.L.U32 UR9, UR8, 0xb, URZ ;  /* 0x0000000b08097899 */ /* 0x000fe400080006ff */
[----:B------:R-:W-:Y:S02]  /*0960*/  USHF.L.U32 UR8, UR8, 0x1, URZ ;  /* 0x0000000108087899 */ /* 0x000fe400080006ff */
[----:B-1----:R-:W-:Y:S02]  /*0970*/  ULEA UR6, UR6, UR5, 0x18 ;  /* 0x0000000506067291 */ /* 0x002fe4000f8ec0ff */
[----:B------:R-:W-:-:S04]  /*0980*/  UIADD3 UR4, UPT, UPT, -UR4, 0x100000, URZ ;  /* 0x0010000004047890 */ /* 0x000fc8000fffe1ff */
[----:B------:R-:W-:Y:S02]  /*0990*/  USHF.L.U32 UR5, UR4, 0xb, URZ ;  /* 0x0000000b04057899 */ /* 0x000fe400080006ff */
[----:B------:R-:W-:Y:S01]  /*09a0*/  USHF.L.U32 UR4, UR4, 0x1, URZ ;  /* 0x0000000104047899 */ /* 0x000fe200080006ff */
[----:B------:R-:W1:Y:S03]  /*09b0*/  FENCE.VIEW.ASYNC.S ;  /* 0x00000000000073c6 */ /* 0x000e660000000000 */
[----:B-1----:R2:W1:Y:S08]  /*09c0*/  SYNCS.EXCH.64 URZ, [UR6+0x50], UR8 ;  /* 0x0000500806ff75b2 */ /* 0x0024700008000100 */
[----:B------:R2:W1:Y:S01]  /*09d0*/  SYNCS.EXCH.64 URZ, [UR6+0x60], UR4 ;  /* 0x0000600406ff75b2 */ /* 0x0004620008000100 */
[----:B------:R2:W1:Y:S01]  /*09e0*/  SYNCS.EXCH.64 URZ, [UR6+0x58], UR8 ;  /* 0x0000580806ff75b2 */ /* 0x0004620008000100 */
[----:B------:R2:W1:Y:S02]  /*09f0*/  SYNCS.EXCH.64 URZ, [UR6+0x68], UR4 ;  /* 0x0000680406ff75b2 */ /* 0x0004640008000100 */
[----:B--2---:R-:W-:Y:S01]  /*0a00*/  NOP ;  /* 0x0000000000007918 */ /* 0x004fe20000000000 */
.L_x_12:
        /* <DEDUP_REMOVED lines=18> */
[----:B------:R2:W1:Y:S01]  /*0b30*/  SYNCS.EXCH.64 URZ, [UR4+0x90], UR6 ;  /* 0x0000900604ff75b2 */ /* 0x0004620008000100 */
[----:B------:R2:W1:Y:S01]  /*0b40*/  SYNCS.EXCH.64 URZ, [UR4+0x78], UR8 ;  /* 0x0000780804ff75b2 */ /* 0x0004620008000100 */
[----:B------:R2:W1:Y:S01]  /*0b50*/  SYNCS.EXCH.64 URZ, [UR4+0x98], UR6 ;  /* 0x0000980604ff75b2 */ /* 0x0004620008000100 */
[----:B------:R2:W1:Y:S01]  /*0b60*/  SYNCS.EXCH.64 URZ, [UR4+0x80], UR8 ;  /* 0x0000800804ff75b2 */ /* 0x0004620008000100 */
[----:B------:R2:W1:Y:S01]  /*0b70*/  SYNCS.EXCH.64 URZ, [UR4+0xa0], UR6 ;  /* 0x0000a00604ff75b2 */ /* 0x0004620008000100 */
[----:B------:R2:W1:Y:S01]  /*0b80*/  SYNCS.EXCH.64 URZ, [UR4+0x88], UR8 ;  /* 0x0000880804ff75b2 */ /* 0x0004620008000100 */
[----:B------:R2:W1:Y:S02]  /*0b90*/  SYNCS.EXCH.64 URZ, [UR4+0xa8], UR6 ;  /* 0x0000a80604ff75b2 */ /* 0x0004640008000100 */
[----:B--2---:R-:W-:Y:S01]  /*0ba0*/  NOP ;  /* 0x0000000000007918 */ /* 0x004fe20000000000 */
.L_x_13:
[----:B------:R-:W2:Y:S01]  /*0bb0*/  SHFL.IDX PT, R2, R80, RZ, 0x1f ;  /* 0x00001fff50027589 */ /* 0x000ea200000e0000 */
[----:B------:R-:W1:Y:S01]  /*0bc0*/  S2UR UR48, SR_CgaCtaId ;  /* 0x00000000003079c3 */ /* 0x000e620000008800 */
[----:B------:R-:W-:Y:S01]  /*0bd0*/  NOP ;  /* 0x0000000000007918 */ /* 0x000fe20000000000 */
[----:B--2---:R-:W-:-:S13]  /*0be0*/  ISETP.NE.AND P0, PT, R2, 0x3, PT ;  /* 0x000000030200780c */ /* 0x004fda0003f05270 */
[----:B-1----:R-:W-:Y:S05]  /*0bf0*/  @P0 BRA `(.L_x_14) ;  /* 0x0000000000340947 */ /* 0x002fea0003800000 */
[----:B------:R-:W-:Y:S01]  /*0c00*/  UMOV UR4, 0x400 ;  /* 0x0000040000047882 */ /* 0x000fe20000000000 */
[----:B------:R-:W-:Y:S01]  /*0c10*/  UMOV UR6, 0x20 ;  /* 0x0000002000067882 */ /* 0x000fe20000000000 */
[----:B------:R-:W-:Y:S02]  /*0c20*/  ULEA UR4, UR48, UR4, 0x18 ;  /* 0x0000000430047291 */ /* 0x000fe4000f8ec0ff */
[----:B------:R-:W-:-:S04]  /*0c30*/  UIADD3 UR6, UPT, UPT, -UR6, 0x100000, URZ ;  /* 0x0010000006067890 */ /* 0x000fc8000fffe1ff */
[----:B------:R-:W-:Y:S02]  /*0c40*/  USHF.L.U32 UR7, UR6, 0xb, URZ ;  /* 0x0000000b06077899 */ /* 0x000fe400080006ff */
[----:B------:R-:W-:Y:S01]  /*0c50*/  USHF.L.U32 UR6, UR6, 0x1, URZ ;  /* 0x0000000106067899 */ /* 0x000fe200080006ff */
[----:B------:R-:W-:Y:S01]  /*0c60*/  ELECT P0, URZ, PT ;  /* 0x0000000000ff782f */ /* 0x000fe20003800000 */
[----:B------:R-:W1:Y:S10]  /*0c70*/  FENCE.VIEW.ASYNC.S ;  /* 0x00000000000073c6 */ /* 0x000e740000000000 */
[----:B-1----:R1:W2:Y:S01]  /*0c80*/  SYNCS.EXCH.64 URZ, [UR4+0xb0], UR6 ;  /* 0x0000b00604ff75b2 */ /* 0x0022a20008000100 */
[----:B------:R1:W1:Y:S01]  /*0c90*/  SYNCS.EXCH.64 URZ, [UR4+0xc0], UR6 ;  /* 0x0000c00604ff75b2 */ /* 0x0002620008000100 */
[----:B------:R1:W1:Y:S01]  /*0ca0*/  SYNCS.EXCH.64 URZ, [UR4+0xb8], UR6 ;  /* 0x0000b80604ff75b2 */ /* 0x0002620008000100 */
[----:B------:R1:W1:Y:S01]  /*0cb0*/  SYNCS.EXCH.64 URZ, [UR4+0xc8], UR6 ;  /* 0x0000c80604ff75b2 */ /* 0x0002620008000100 */
[----:B------:R-:W-:Y:S01]  /*0cc0*/  NOP ;  /* 0x0000000000007918 */ /* 0x000fe20000000000 */
.L_x_14:
[----:B-1----:R-:W1:Y:S01]  /*0cd0*/  LDCU UR4, c[0x0][0x36c] ;  /* 0x00006d80ff0477ac */ /* 0x002e620008000800 */
[----:B------:R-:W-:Y:S01]  /*0ce0*/  ISETP.NE.OR P3, PT, R0, 0x2, !P3 ;  /* 0x000000020000780c */ /* 0x000fe20005f65670 */
[----:B------:R-:W-:Y:S01]  /*0cf0*/  NOP ;  /* 0x0000000000007918 */ /* 0x000fe20000000000 */
[----:B------:R-:W-:Y:S01]  /*0d00*/  LOP3.LUT R0, R76, 0x1f, RZ, 0xc0, !PT ;  /* 0x0000001f4c007812 */ /* 0x000fe200078ec0ff */
[----:B------:R-:W-:Y:S02]  /*0d10*/  UISETP.NE.AND UP4, UPT, UR18, URZ, UPT ;  /* 0x000000ff1200728c */ /* 0x000fe4000bf85270 */
[----:B-1----:R-:W-:-:S09]  /*0d20*/  UISETP.EQ.U32.AND UP6, UPT, UR4, 0x1, UPT ;  /* 0x000000010400788c */ /* 0x002fd2000bfc2070 */
[----:B------:R-:W-:Y:S05]  /*0d30*/  BRA.U !UP6, `(.L_x_15) ;  /* 0x000000010e087547 */ /* 0x000fea000b800000 */
[----:B--234-:R-:W-:Y:S01]  /*0d40*/  UCGABAR_ARV ;  /* 0x00000000000079c7 */ /* 0x01cfe20008000000 */
[----:B------:R-:W-:Y:S05]  /*0d50*/  BRA `(.L_x_16) ;  /* 0x0000000000047947 */ /* 0x000fea0003800000 */
.L_x_15:
[----:B--234-:R-:W-:Y:S01]  /*0d60*/  NOP ;  /* 0x0000000000007918 */ /* 0x01cfe20000000000 */
.L_x_16:
[----:B------:R-:W1:Y:S01]  /*0d70*/  S2UR UR46, SR_CTAID.X ;  /* 0x00000000002e79c3 */ /* 0x000e620000002500 */
[----:B------:R-:W-:-:S05]  /*0d80*/  CS2R.32 R3, SR_CgaSize ;  /* 0x0000000000037805 */ /* 0x000fca0000008a00 */
[----:B------:R-:W-:-:S05]  /*0d90*/  IMAD R3, R3, -0xa0, RZ ;  /* 0xffffff6003037824 */ /* 0x000fca00078e02ff */
[----:B------:R-:W-:-:S14]  /*0da0*/  R2UR UR5, R3 ;  /* 0x00000000030572ca */ /* 0x000fdc00000e0000 */
[----:B------:R-:W2:Y:S01]  /*0db0*/  LDCU UR5, c[0x0][UR5+0x2b0] ;  /* 0x00005600050577ac */ /* 0x000ea20008000800 */
[----:B------:R-:W-:-:S05]  /*0dc0*/  CS2R.32 R3, SR_CgaSize ;  /* 0x0000000000037805 */ /* 0x000fca0000008a00 */
[----:B------:R-:W-:-:S05]  /*0dd0*/  IMAD R3, R3, -0xa0, RZ ;  /* 0xffffff6003037824 */ /* 0x000fca00078e02ff */
[----:B------:R-:W-:-:S14]  /*0de0*/  R2UR UR4, R3 ;  /* 0x00000000030472ca */ /* 0x000fdc00000e0000 */
[----:B------:R-:W3:Y:S01]  /*0df0*/  LDCU UR4, c[0x0][UR4+0x2b4] ;  /* 0x00005680040477ac */ /* 0x000ee20008000800 */
[----:B------:R-:W4:Y:S01]  /*0e00*/  S2UR UR45, SR_CTAID.Y ;  /* 0x00000000002d79c3 */ /* 0x000f220000002600 */
[----:B------:R-:W-:-:S05]  /*0e10*/  CS2R.32 R3, SR_CgaSize ;  /* 0x0000000000037805 */ /* 0x000fca0000008a00 */
[----:B------:R-:W-:-:S05]  /*0e20*/  IMAD R3, R3, -0xa0, RZ ;  /* 0xffffff6003037824 */ /* 0x000fca00078e02ff */
[----:B------:R-:W-:-:S14]  /*0e30*/  R2UR UR60, R3 ;  /* 0x00000000033c72ca */ /* 0x000fdc00000e0000 */
[----:B------:R-:W3:Y:S01]  /*0e40*/  LDCU UR60, c[0x0][UR60+0x2a0] ;  /* 0x000054003c3c77ac */ /* 0x000ee20008000800 */
[----:B------:R-:W-:-:S05]  /*0e50*/  CS2R.32 R3, SR_CgaSize ;  /* 0x0000000000037805 */ /* 0x000fca0000008a00 */
[----:B------:R-:W-:-:S05]  /*0e60*/  IMAD R3, R3, -0xa0, RZ ;  /* 0xffffff6003037824 */ /* 0x000fca00078e02ff */
[----:B------:R-:W-:-:S14]  /*0e70*/  R2UR UR57, R3 ;  /* 0x00000000033972ca */ /* 0x000fdc00000e0000 */
[----:B------:R-:W3:Y:S01]  /*0e80*/  LDCU UR57, c[0x0][UR57+0x2a4] ;  /* 0x00005480393977ac */ /* 0x000ee20008000800 */
[----:B------:R-:W-:Y:S01]  /*0e90*/  USHF.L.U32 UR24, UR48, 0xa, URZ ;  /* 0x0000000a30187899 */ /* 0x000fe200080006ff */
[----:B------:R-:W3:Y:S01]  /*0ea0*/  LDCU UR19, c[0x0][0xb24] ;  /* 0x00016480ff1377ac */ /* 0x000ee20008000800 */
[----:B------:R-:W3:Y:S01]  /*0eb0*/  LDCU UR42, c[0x0][0xb24] ;  /* 0x00016480ff2a77ac */ /* 0x000ee20008000800 */
[----:B-1----:R-:W-:Y:S01]  /*0ec0*/  I2FP.F32.U32 R3, UR46 ;  /* 0x0000002e00037c45 */ /* 0x002fe20008201000 */
[----:B------:R-:W1:Y:S04]  /*0ed0*/  LDCU UR22, c[0x0][0xb30] ;  /* 0x00016600ff1677ac */ /* 0x000e680008000800 */
[----:B--2---:R-:W-:Y:S01]  /*0ee0*/  FMUL R3, R3, UR5 ;  /* 0x0000000503037c20 */ /* 0x004fe20008400000 */
[----:B------:R-:W-:Y:S01]  /*0ef0*/  ULOP3.LUT UR24, UR24, 0x400, URZ, 0xc0, !UPT ;  /* 0x0000040018187892 */ /* 0x000fe2000f8ec0ff */
[----:B----4-:R-:W-:-:S04]  /*0f00*/  I2FP.F32.U32 R2, UR45 ;  /* 0x0000002d00027c45 */ /* 0x010fc80008201000 */
[----:B------:R-:W2:Y:S01]  /*0f10*/  F2I.U32.TRUNC.NTZ R3, R3 ;  /* 0x0000000300037305 */ /* 0x000ea2000020f000 */
[----:B---3--:R-:W-:-:S07]  /*0f20*/  FMUL R2, R2, UR4 ;  /* 0x0000000402027c20 */ /* 0x008fce0008400000 */
[----:B------:R-:W3:Y:S01]  /*0f30*/  F2I.U32.TRUNC.NTZ R2, R2 ;  /* 0x0000000200027305 */ /* 0x000ee2000020f000 */
[----:B--2---:R-:W-:Y:S02]  /*0f40*/  R2UR UR5, R3 ;  /* 0x00000000030572ca */ /* 0x004fe400000e0000 */
[----:B---3--:R-:W-:Y:S02]  /*0f50*/  R2UR UR4, R2 ;  /* 0x00000000020472ca */ /* 0x008fe400000e0000 */
[----:B------:R-:W-:-:S09]  /*0f60*/  PRMT R2, RZ, 0x7610, R2 ;  /* 0x00007610ff027816 */ /* 0x000fd20000000002 */
[----:B------:R-:W-:-:S04]  /*0f70*/  UIADD3 UR5, UPT, UPT, -UR5, URZ, URZ ;  /* 0x000000ff05057290 */ /* 0x000fc8000fffe1ff */
[----:B------:R-:W-:Y:S02]  /*0f80*/  UIMAD UR60, UR60, UR5, UR46 ;  /* 0x000000053c3c72a4 */ /* 0x000fe4000f8e022e */
[----:B------:R-:W-:-:S04]  /*0f90*/  UIADD3 UR4, UPT, UPT, -UR4, URZ, URZ ;  /* 0x000000ff04047290 */ /* 0x000fc8000fffe1ff */
[----:B------:R-:W-:Y:S01]  /*0fa0*/  UIMAD UR57, UR57, UR4, UR45 ;  /* 0x00000004393972a4 */ /* 0x000fe2000f8e022d */
[----:B-1----:R-:W-:Y:S11]  /*0fb0*/  BRA.U UP4, `(.L_x_17) ;  /* 0x0000000104247547 */ /* 0x002ff6000b800000 */
[----:B------:R-:W-:-:S04]  /*0fc0*/  UISETP.NE.AND UP0, UPT, UR57, URZ, UPT ;  /* 0x000000ff3900728c */ /* 0x000fc8000bf05270 */
[----:B------:R-:W-:-:S04]  /*0fd0*/  UISETP.EQ.OR UP0, UPT, UR60, URZ, !UP0 ;  /* 0x000000ff3c00728c */ /* 0x000fc8000c702670 */
[----:B------:R-:W-:Y:S02]  /*0fe0*/  USEL UR5, URZ, 0x1, !UP0 ;  /* 0x00000001ff057887 */ /* 0x000fe4000c000000 */
[----:B------:R-:W-:-:S04]  /*0ff0*/  UISETP.NE.AND UP0, UPT, UR57, URZ, UPT ;  /* 0x000000ff3900728c */ /* 0x000fc8000bf05270 */
[----:B------:R-:W-:Y:S02]  /*1000*/  USEL UR4, URZ, 0x2, UP0 ;  /* 0x00000002ff047887 */ /* 0x000fe40008000000 */
[----:B------:R-:W-:-:S04]  /*1010*/  UISETP.NE.AND UP0, UPT, UR60, 0x1, UPT ;  /* 0x000000013c00788c */ /* 0x000fc8000bf05270 */
[----:B------:R-:W-:-:S04]  /*1020*/  USEL UR4, UR4, 0x2, UP0 ;  /* 0x0000000204047887 */ /* 0x000fc80008000000 */
[----:B------:R-:W-:-:S06]  /*1030*/  UIADD3 UR4, UPT, UPT, UR5, UR4, URZ ;  /* 0x0000000405047290 */ /* 0x000fcc000fffe0ff */
[----:B------:R-:W-:-:S07]  /*1040*/  MOV R2, UR4 ;  /* 0x0000000400027c02 */ /* 0x000fce0008000f00 */
.L_x_17:
[----:B------:R-:W1:Y:S01]  /*1050*/  S2UR UR36, SR_CTAID.Z ;  /* 0x00000000002479c3 */ /* 0x000e620000002700 */
[----:B------:R-:W-:-:S09]  /*1060*/  UISETP.GE.AND UP0, UPT, UR19, 0x1, UPT ;  /* 0x000000011300788c */ /* 0x000fd2000bf06270 */
[----:B------:R-:W-:Y:S05]  /*1070*/  BRA.U !UP0, `(.L_x_18) ;  /* 0x0000000108d07547 */ /* 0x000fea000b800000 */
[----:B------:R-:W2:Y:S01]  /*1080*/  LDCU UR20, c[0x0][0xb0c] ;  /* 0x00016180ff1477ac */ /* 0x000ea20008000800 */
[----:B------:R-:W3:Y:S01]  /*1090*/  LDCU.128 UR12, c[0x0][0xb10] ;  /* 0x00016200ff0c77ac */ /* 0x000ee20008000c00 */
[----:B------:R-:W4:Y:S01]  /*10a0*/  LDCU UR6, c[0x0][0x370] ;  /* 0x00006e00ff0677ac */ /* 0x000f220008000800 */
[----:B------:R-:W1:Y:S01]  /*10b0*/  LDCU UR7, c[0x0][0x374] ;  /* 0x00006e80ff0777ac */ /* 0x000e620008000800 */
[----:B------:R-:W1:Y:S01]  /*10c0*/  LDCU UR21, c[0x0][0xb20] ;  /* 0x00016400ff1577ac */ /* 0x000e620008000800 */
[----:B--2---:R-:W-:Y:S02]  /*10d0*/  UISETP.NE.AND UP0, UPT, UR20, 0x1, UPT ;  /* 0x000000011400788c */ /* 0x004fe4000bf05270 */
[----:B---3--:R-:W-:Y:S01]  /*10e0*/  UIMAD.WIDE.U32 UR4, UR46, UR12, URZ ;  /* 0x0000000c2e0472a5 */ /* 0x008fe2000f8e00ff */
[----:B------:R-:W2:Y:S01]  /*10f0*/  LDCU.64 UR8, c[0x0][0xb28] ;  /* 0x00016500ff0877ac */ /* 0x000ea20008000a00 */
[----:B----4-:R-:W-:Y:S02]  /*1100*/  UIMAD.WIDE.U32 UR10, UR6, UR12, URZ ;  /* 0x0000000c060a72a5 */ /* 0x010fe4000f8e00ff */
[----:B------:R-:W-:-:S02]  /*1110*/  USHF.R.U32.HI UR5, URZ, UR13, UR5 ;  /* 0x0000000dff057299 */ /* 0x000fc40008011605 */
[----:B------:R-:W-:Y:S02]  /*1120*/  UISETP.NE.AND UP2, UPT, UR19, 0x1, UPT ;  /* 0x000000011300788c */ /* 0x000fe4000bf45270 */
[----:B------:R-:W-:Y:S01]  /*1130*/  USEL UR5, UR46, UR5, !UP0 ;  /* 0x000000052e057287 */ /* 0x000fe2000c000000 */
[----:B------:R-:W-:Y:S01]  /*1140*/  UMOV UR10, UR11 ;  /* 0x0000000b000a7c82 */ /* 0x000fe20008000000 */
[----:B------:R-:W-:Y:S02]  /*1150*/  UIMAD.WIDE.U32 UR16, UR45, UR15, URZ ;  /* 0x0000000f2d1072a5 */ /* 0x000fe4000f8e00ff */
[----:B------:R-:W-:Y:S02]  /*1160*/  @UP0 USHF.R.U32.HI UR6, URZ, UR13, UR10 ;  /* 0x0000000dff060299 */ /* 0x000fe4000801160a */
[----:B------:R-:W-:Y:S02]  /*1170*/  UISETP.NE.AND UP0, UPT, UR14, 0x1, UPT ;  /* 0x000000010e00788c */ /* 0x000fe4000bf05270 */
[----:B-1----:R-:W-:-:S02]  /*1180*/  UIMAD.WIDE.U32 UR10, UR7, UR15, URZ ;  /* 0x0000000f070a72a5 */ /* 0x002fc4000f8e00ff */
[----:B--2---:R-:W-:Y:S01]  /*1190*/  UIMAD.WIDE.U32 UR12, UR6, UR8, URZ ;  /* 0x00000008060c72a5 */ /* 0x004fe2000f8e00ff */
[----:B------:R-:W-:Y:S02]  /*11a0*/  UMOV UR4, UR17 ;  /* 0x0000001100047c82 */ /* 0x000fe40008000000 */
[----:B------:R-:W-:Y:S02]  /*11b0*/  USHF.R.U32.HI UR4, URZ, UR21, UR4 ;  /* 0x00000015ff047299 */ /* 0x000fe40008011604 */
[----:B------:R-:W-:Y:S02]  /*11c0*/  UMOV UR10, UR11 ;  /* 0x0000000b000a7c82 */ /* 0x000fe40008000000 */
[----:B------:R-:W-:Y:S01]  /*11d0*/  UMOV UR12, UR13 ;  /* 0x0000000d000c7c82 */ /* 0x000fe20008000000 */
[----:B------:R-:W-:Y:S02]  /*11e0*/  @UP0 USHF.R.U32.HI UR7, URZ, UR21, UR10 ;  /* 0x00000015ff070299 */ /* 0x000fe4000801160a */
[----:B------:R-:W-:-:S02]  /*11f0*/  USEL UR4, UR45, UR4, !UP0 ;  /* 0x000000042d047287 */ /* 0x000fc4000c000000 */
[----:B------:R-:W-:Y:S02]  /*1200*/  UIMAD.WIDE.U32 UR10, UR7, UR8, URZ ;  /* 0x00000008070a72a5 */ /* 0x000fe4000f8e00ff */
[----:B------:R-:W-:Y:S02]  /*1210*/  @UP2 USHF.R.U32.HI UR6, URZ, UR9, UR12 ;  /* 0x00000009ff062299 */ /* 0x000fe4000801160c */
[----:B------:R-:W-:-:S03]  /*1220*/  UIMAD.WIDE.U32 UR12, UR4, UR8, URZ ;  /* 0x00000008040c72a5 */ /* 0x000fc6000f8e00ff */
[----:B------:R-:W-:Y:S02]  /*1230*/  UMOV UR10, UR11 ;  /* 0x0000000b000a7c82 */ /* 0x000fe40008000000 */
[----:B------:R-:W-:Y:S02]  /*1240*/  @UP2 USHF.R.U32.HI UR7, URZ, UR9, UR10 ;  /* 0x00000009ff072299 */ /* 0x000fe4000801160a */
[----:B------:R-:W-:Y:S02]  /*1250*/  UIMAD UR10, UR6, UR19, URZ ;  /* 0x00000013060a72a4 */ /* 0x000fe4000f8e02ff */
[----:B------:R-:W-:-:S04]  /*1260*/  UIMAD UR7, UR7, UR19, URZ ;  /* 0x00000013070772a4 */ /* 0x000fc8000f8e02ff */
[----:B------:R-:W-:-:S03]  /*1270*/  UISETP.GE.AND UP0, UPT, UR4, UR7, UPT ;  /* 0x000000070400728c */ /* 0x000fc6000bf06270 */
[----:B------:R-:W-:Y:S01]  /*1280*/  UMOV UR7, UR13 ;  /* 0x0000000d00077c82 */ /* 0x000fe20008000000 */
[----:B------:R-:W-:Y:S02]  /*1290*/  UISETP.GE.OR UP0, UPT, UR5, UR10, UP0 ;  /* 0x0000000a0500728c */ /* 0x000fe40008706670 */
[----:B------:R-:W-:Y:S02]  /*12a0*/  UIMAD.WIDE.U32 UR10, UR5, UR8, URZ ;  /* 0x00000008050a72a5 */ /* 0x000fe4000f8e00ff */
[----:B------:R-:W-:Y:S02]  /*12b0*/  USHF.R.U32.HI UR7, URZ, UR9, UR7 ;  /* 0x00000009ff077299 */ /* 0x000fe40008011607 */
[----:B------:R-:W-:Y:S02]  /*12c0*/  UIADD3 UR10, UPT, UPT, -UR4, URZ, URZ ;  /* 0x000000ff040a7290 */ /* 0x000fe4000fffe1ff */
[----:B------:R-:W-:Y:S02]  /*12d0*/  USEL UR7, UR4, UR7, !UP2 ;  /* 0x0000000704077287 */ /* 0x000fe4000d000000 */
[----:B------:R-:W-:Y:S01]  /*12e0*/  UIMAD UR10, UR14, UR10, UR45 ;  /* 0x0000000a0e0a72a4 */ /* 0x000fe2000f8e022d */
[----:B------:R-:W-:Y:S01]  /*12f0*/  @!UP0 UMOV UR8, UR11 ;  /* 0x0000000b00088c82 */ /* 0x000fe20008000000 */
[----:B------:R-:W-:-:S02]  /*1300*/  UIADD3 UR11, UPT, UPT, -UR5, URZ, URZ ;  /* 0x000000ff050b7290 */ /* 0x000fc4000fffe1ff */
[----:B------:R-:W-:Y:S02]  /*1310*/  @!UP0 USHF.R.U32.HI UR8, URZ, UR9, UR8 ;  /* 0x00000009ff088299 */ /* 0x000fe40008011608 */
[----:B------:R-:W-:Y:S02]  /*1320*/  UIADD3 UR9, UPT, UPT, -UR7, URZ, URZ ;  /* 0x000000ff07097290 */ /* 0x000fe4000fffe1ff */
[----:B------:R-:W-:Y:S02]  /*1330*/  @!UP0 USEL UR8, UR5, UR8, !UP2 ;  /* 0x0000000805088287 */ /* 0x000fe4000d000000 */
[----:B------:R-:W-:Y:S02]  /*1340*/  UIMAD UR9, UR19, UR9, UR4 ;  /* 0x00000009130972a4 */ /* 0x000fe4000f8e0204 */
[----:B------:R-:W-:Y:S02]  /*1350*/  @!UP0 UIADD3 UR7, UPT, UPT, UR7, -UR8, URZ ;  /* 0x8000000807078290 */ /* 0x000fe4000fffe0ff */
[----:B------:R-:W-:-:S02]  /*1360*/  @!UP0 UIMAD UR6, UR9, UR6, UR8 ;  /* 0x00000006090682a4 */ /* 0x000fc4000f8e0208 */
[----:B------:R-:W-:Y:S02]  /*1370*/  @!UP0 UIMAD UR4, UR7, UR19, UR5 ;  /* 0x00000013070482a4 */ /* 0x000fe4000f8e0205 */
[----:B------:R-:W-:Y:S02]  /*1380*/  UIMAD UR46, UR20, UR11, UR46 ;  /* 0x0000000b142e72a4 */ /* 0x000fe4000f8e022e */
[----:B------:R-:W-:Y:S01]  /*1390*/  UIMAD UR45, UR4, UR14, UR10 ;  /* 0x0000000e042d72a4 */ /* 0x000fe2000f8e020a */
[----:B------:R-:W-:Y:S02]  /*13a0*/  @!UP0 UMOV UR5, UR6 ;  /* 0x0000000600058c82 */ /* 0x000fe40008000000 */
[----:B------:R-:W-:-:S12]  /*13b0*/  UIMAD UR46, UR5, UR20, UR46 ;  /* 0x00000014052e72a4 */ /* 0x000fd8000f8e022e */
.L_x_18:
[----:B------:R-:W-:-:S09]  /*13c0*/  UISETP.NE.AND UP0, UPT, UR22, 0x1, UPT ;  /* 0x000000011600788c */ /* 0x000fd2000bf05270 */
[----:B------:R-:W-:Y:S05]  /*13d0*/  BRA.U UP0, `(.L_x_19) ;  /* 0x0000000100407547 */ /* 0x000fea000b800000 */
[----:B------:R-:W2:Y:S01]  /*13e0*/  LDCU.128 UR8, c[0x0][0xb10] ;  /* 0x00016200ff0877ac */ /* 0x000ea20008000c00 */
[----:B------:R-:W3:Y:S01]  /*13f0*/  LDCU UR12, c[0x0][0xb0c] ;  /* 0x00016180ff0c77ac */ /* 0x000ee20008000800 */
[----:B------:R-:W4:Y:S01]  /*1400*/  LDCU UR13, c[0x0][0xb20] ;  /* 0x00016400ff0d77ac */ /* 0x000f220008000800 */
[----:B--2---:R-:W-:Y:S02]  /*1410*/  UIMAD.WIDE.U32 UR4, UR46, UR8, URZ ;  /* 0x000000082e0472a5 */ /* 0x004fe4000f8e00ff */
[----:B------:R-:W-:Y:S02]  /*1420*/  UIMAD.WIDE.U32 UR6, UR45, UR11, URZ ;  /* 0x0000000b2d0672a5 */ /* 0x000fe4000f8e00ff */
[----:B---3--:R-:W-:Y:S02]  /*1430*/  UISETP.NE.AND UP0, UPT, UR12, 0x1, UPT ;  /* 0x000000010c00788c */ /* 0x008fe4000bf05270 */
[----:B------:R-:W-:-:S03]  /*1440*/  USHF.R.U32.HI UR5, URZ, UR9, UR5 ;  /* 0x00000009ff057299 */ /* 0x000fc60008011605 */
[----:B------:R-:W-:Y:S01]  /*1450*/  UMOV UR4, UR7 ;  /* 0x0000000700047c82 */ /* 0x000fe20008000000 */
[----:B------:R-:W-:Y:S02]  /*1460*/  USEL UR5, UR46, UR5, !UP0 ;  /* 0x000000052e057287 */ /* 0x000fe4000c000000 */
[----:B------:R-:W-:Y:S02]  /*1470*/  UISETP.NE.AND UP0, UPT, UR10, 0x1, UPT ;  /* 0x000000010a00788c */ /* 0x000fe4000bf05270 */
[----:B----4-:R-:W-:-:S04]  /*1480*/  USHF.R.U32.HI UR4, URZ, UR13, UR4 ;  /* 0x0000000dff047299 */ /* 0x010fc80008011604 */
[----:B------:R-:W-:-:S04]  /*1490*/  USEL UR4, UR45, UR4, !UP0 ;  /* 0x000000042d047287 */ /* 0x000fc8000c000000 */
[----:B------:R-:W-:Y:S02]  /*14a0*/  UIADD3 UR6, UPT, UPT, UR5, -UR4, URZ ;  /* 0x8000000405067290 */ /* 0x000fe4000fffe0ff */
[----:B------:R-:W-:Y:S02]  /*14b0*/  UIADD3 UR4, UPT, UPT, -UR5, UR4, URZ ;  /* 0x0000000405047290 */ /* 0x000fe4000fffe1ff */
[----:B------:R-:W-:Y:S02]  /*14c0*/  UIMAD UR45, UR6, UR10, UR45 ;  /* 0x0000000a062d72a4 */ /* 0x000fe4000f8e022d */
[----:B------:R-:W-:-:S12]  /*14d0*/  UIMAD UR46, UR4, UR12, UR46 ;  /* 0x0000000c042e72a4 */ /* 0x000fd8000f8e022e */
.L_x_19:
[----:B------:R-:W-:Y:S01]  /*14e0*/  UISETP.NE.AND UP0, UPT, UR18, 0x2, UPT ;  /* 0x000000021200788c */ /* 0x000fe2000bf05270 */
[----:B------:R-:W-:Y:S09]  /*14f0*/  BRA.U !UP6, `(.L_x_20) ;  /* 0x000000010e0c7547 */ /* 0x000ff2000b800000 */
[----:B------:R-:W-:Y:S01]  /*1500*/  UCGABAR_WAIT ;  /* 0x0000000000007dc7 */ /* 0x000fe20008000000 */
[----:B------:R-:W-:Y:S01]  /*1510*/  CCTL.IVALL ;  /* 0x00000000ff00798f */ /* 0x000fe20002000000 */
[----:B------:R-:W-:Y:S05]  /*1520*/  BRA `(.L_x_21) ;  /* 0x0000000000047947 */ /* 0x000fea0003800000 */
.L_x_20:
[----:B------:R-:W-:Y:S06]  /*1530*/  BAR.SYNC.DEFER_BLOCKING 0x0 ;  /* 0x0000000000007b1d */ /* 0x000fec0000010000 */
.L_x_21:
[----:B------:R-:W-:Y:S05]  /*1540*/  BRA.U UP0, `(.L_x_22) ;  /* 0x00000011009c7547 */ /* 0x000fea000b800000 */
[----:B------:R-:W2:Y:S01]  /*1550*/  LDCU UR6, c[0x0][0x38c] ;  /* 0x00007180ff0677ac */ /* 0x000ea20008000800 */
[----:B------:R-:W-:Y:S01]  /*1560*/  PLOP3.LUT P1, PT, PT, PT, UP3, 0x80, 0x8 ;  /* 0x000000000008781c */ /* 0x000fe20003f2f038 */
[----:B------:R-:W-:Y:S01]  /*1570*/  IMAD.MOV.U32 R12, RZ, RZ, 0x1 ;  /* 0x00000001ff0c7424 */ /* 0x000fe200078e00ff */
[----:B------:R-:W-:Y:S01]  /*1580*/  ISETP.EQ.OR P2, PT, R0, RZ, P3 ;  /* 0x000000ff0000720c */ /* 0x000fe20001f42670 */
[----:B------:R-:W-:Y:S01]  /*1590*/  UISETP.NE.AND UP1, UPT, UR18, URZ, UPT ;  /* 0x000000ff1200728c */ /* 0x000fe2000bf25270 */
[----:B------:R-:W-:Y:S01]  /*15a0*/  PLOP3.LUT P1, PT, P1, PT, PT, 0x8, 0x80 ;  /* 0x000000000080781c */ /* 0x000fe20000f2e170 */
[----:B------:R-:W-:Y:S01]  /*15b0*/  USEL UR25, URZ, 0x1, UP5 ;  /* 0x00000001ff197887 */ /* 0x000fe2000a800000 */
[----:B------:R-:W-:Y:S01]  /*15c0*/  CS2R R10, SRZ ;  /* 0x00000000000a7805 */ /* 0x000fe2000001ff00 */
[----:B------:R-:W-:Y:S01]  /*15d0*/  IMAD.MOV.U32 R9, RZ, RZ, RZ ;  /* 0x000000ffff097224 */ /* 0x000fe200078e00ff */
[----:B------:R-:W3:Y:S01]  /*15e0*/  LDCU UR39, c[0x0][0x370] ;  /* 0x00006e00ff2777ac */ /* 0x000ee20008000800 */
[----:B------:R-:W-:Y:S01]  /*15f0*/  IMAD.MOV.U32 R8, RZ, RZ, 0x1 ;  /* 0x00000001ff087424 */ /* 0x000fe200078e00ff */
[----:B------:R-:W4:Y:S01]  /*1600*/  LDCU.64 UR28, c[0x0][0x348] ;  /* 0x00006900ff1c77ac */ /* 0x000f220008000a00 */
[----:B------:R-:W-:-:S02]  /*1610*/  USHF.R.U32.HI UR44, URZ, 0x5, UR24 ;  /* 0x00000005ff2c7899 */ /* 0x000fc40008011618 */
[----:B--2---:R-:W-:Y:S02]  /*1620*/  UIADD3 UR5, UPT, UPT, UR6, 0x1f, URZ ;  /* 0x0000001f06057890 */ /* 0x004fe4000fffe0ff */
[----:B------:R-:W-:Y:S02]  /*1630*/  UIADD3 UR47, UPT, UPT, UR6, 0x3e, URZ ;  /* 0x0000003e062f7890 */ /* 0x000fe4000fffe0ff */
[----:B------:R-:W-:Y:S01]  /*1640*/  USHF.R.S32.HI UR4, URZ, 0x1f, UR5 ;  /* 0x0000001fff047899 */ /* 0x000fe20008011405 */
[----:B------:R-:W2:Y:S03]  /*1650*/  LDCU UR38, c[0x0][0x374] ;  /* 0x00006e80ff2677ac */ /* 0x000ea60008000800 */
[----:B------:R-:W-:Y:S02]  /*1660*/  ULEA.HI UR4, UR4, UR5, URZ, 0x5 ;  /* 0x0000000504047291 */ /* 0x000fe4000f8f28ff */
[----:B------:R-:W-:-:S02]  /*1670*/  USEL UR25, UR25, 0x2, UP1 ;  /* 0x0000000219197887 */ /* 0x000fc40008800000 */
[----:B------:R-:W-:Y:S02]  /*1680*/  USHF.R.S32.HI UR41, URZ, 0x5, UR4 ;  /* 0x00000005ff297899 */ /* 0x000fe40008011404 */
[----:B------:R-:W-:Y:S02]  /*1690*/  UIADD3 UR4, UPT, UPT, UR6, -0x1, URZ ;  /* 0xffffffff06047890 */ /* 0x000fe4000fffe0ff */
[----:B------:R-:W-:Y:S02]  /*16a0*/  UISETP.LT.U32.AND UP0, UPT, UR41, 0x3, UPT ;  /* 0x000000032900788c */ /* 0x000fe4000bf01070 */
[----:B------:R-:W-:Y:S02]  /*16b0*/  UISETP.GE.U32.AND UP2, UPT, UR4, -0x3f, UPT ;  /* 0xffffffc10400788c */ /* 0x000fe4000bf46070 */
[----:B------:R-:W-:Y:S01]  /*16c0*/  USEL UR40, UR41, 0x3, UP0 ;  /* 0x0000000329287887 */ /* 0x000fe20008000000 */
[----:B------:R-:W-:-:S03]  /*16d0*/  UMOV UR5, URZ ;  /* 0x000000ff00057c82 */ /* 0x000fc60008000000 */
[----:B------:R-:W-:Y:S02]  /*16e0*/  UIADD3 UR21, UPT, UPT, UR40, -0x1, URZ ;  /* 0xffffffff28157890 */ /* 0x000fe4000fffe0ff */
[----:B------:R-:W-:-:S03]  /*16f0*/  UIADD3 UR43, UPT, UPT, UR41, -UR40, URZ ;  /* 0x80000028292b7290 */ /* 0x000fc6000fffe0ff */
[----:B------:R-:W-:-:S04]  /*1700*/  @UP2 UIADD3 UR21, UPT, UPT, UR40, URZ, URZ ;  /* 0x000000ff28152290 */ /* 0x000fc8000fffe0ff */
[----:B--234-:R-:W-:-:S12]  /*1710*/  UIADD3 UR21, UPT, UPT, UR21, 0x1, URZ ;  /* 0x0000000115157890 */ /* 0x01cfd8000fffe0ff */
.L_x_42:
[----:B------:R-:W-:Y:S01]  /*1720*/  UISETP.NE.AND UP0, UPT, UR48, URZ, UPT ;  /* 0x000000ff3000728c */ /* 0x000fe2000bf05270 */
[----:B------:R-:W2:Y:S08]  /*1730*/  S2UR UR48, SR_CgaCtaId ;  /* 0x00000000003079c3 */ /* 0x000eb00000008800 */
[----:B------:R-:W-:Y:S05]  /*1740*/  BRA.U UP0, `(.L_x_23) ;  /* 0x0000000100347547 */ /* 0x000fea000b800000 */
[----:B------:R-:W3:Y:S01]  /*1750*/  S2R R0, SR_CgaCtaId ;  /* 0x0000000000007919 */ /* 0x000ee20000008800 */
[----:B------:R-:W-:-:S04]  /*1760*/  MOV R2, 0x400 ;  /* 0x0000040000027802 */ /* 0x000fc80000000f00 */
[----:B---3--:R-:W-:Y:S02]  /*1770*/  LEA R0, R0, R2, 0x18 ;  /* 0x0000000200007211 */ /* 0x008fe400078ec0ff */
[----:B------:R-:W-:-:S03]  /*1780*/  SHF.L.U32 R2, R8, 0x1f, RZ ;  /* 0x0000001f08027819 */ /* 0x000fc600000006ff */
[----:B------:R-:W-:-:S04]  /*1790*/  IMAD R0, R9, 0x8, R0 ;  /* 0x0000000809007824 */ /* 0x000fc800078e0200 */
[----:B------:R-:W3:Y:S02]  /*17a0*/  SYNCS.PHASECHK.TRANS64.TRYWAIT P0, [R0+URZ+0xc0], R2 ;  /* 0x0000c002000075a7 */ /* 0x000ee400080011ff */
[----:B---3--:R-:W-:Y:S05]  /*17b0*/  @!P0 BRA `(.L_x_24) ;  /* 0x0000004c009c8947 */ /* 0x008fea0003800000 */
.L_x_101:
[----:B------:R-:W-:Y:S01]  /*17c0*/  VIADD R9, R9, 0x1 ;  /* 0x0000000109097836 */ /* 0x000fe20000000000 */
[----:B------:R3:W-:Y:S04]  /*17d0*/  SYNCS.ARRIVE.TRANS64.A1T0 RZ, [R0+URZ+0xb0], RZ ;  /* 0x0000b0ff00ff79a7 */ /* 0x0007e800081000ff */
[----:B------:R-:W-:-:S04]  /*17e0*/  ISETP.NE.AND P0, PT, R9, 0x2, PT ;  /* 0x000000020900780c */ /* 0x000fc80003f05270 */
[----:B------:R-:W-:Y:S02]  /*17f0*/  SEL R9, R9, RZ, P0 ;  /* 0x000000ff09097207 */ /* 0x000fe40000000000 */
[----:B---3--:R-:W-:-:S04]  /*1800*/  SEL R0, RZ, 0x1, P0 ;  /* 0x00000001ff007807 */ /* 0x008fc80000000000 */
[----:B------:R-:W-:-:S07]  /*1810*/  LOP3.LUT R8, R8, R0, RZ, 0x3c, !PT ;  /* 0x0000000008087212 */ /* 0x000fce00078e3cff */
.L_x_23:
[----:B------:R-:W-:Y:S01]  /*1820*/  UMOV UR6, 0x400 ;  /* 0x0000040000067882 */ /* 0x000fe20000000000 */
[----:B------:R-:W-:Y:S01]  /*1830*/  SHF.L.U32 R0, R12, 0x1f, RZ ;  /* 0x0000001f0c007819 */ /* 0x000fe200000006ff */
[----:B--2---:R-:W-:Y:S02]  /*1840*/  ULEA UR6, UR48, UR6, 0x18 ;  /* 0x0000000630067291 */ /* 0x004fe4000f8ec0ff */
[----:B------:R-:W-:Y:S02]  /*1850*/  UISETP.GE.U32.AND UP0, UPT, UR47, 0x3f, UPT ;  /* 0x0000003f2f00788c */ /* 0x000fe4000bf06070 */
[----:B------:R-:W-:Y:S02]  /*1860*/  ULEA UR4, UR5, UR6, 0x3 ;  /* 0x0000000605047291 */ /* 0x000fe4000f8e18ff */
[----:B------:R-:W-:Y:S02]  /*1870*/  USHF.L.U32 UR35, UR46, 0x6, URZ ;  /* 0x000000062e237899 */ /* 0x000fe400080006ff */
[----:B------:R-:W-:Y:S01]  /*1880*/  ULEA UR11, UR45, UR44, 0x6 ;  /* 0x0000002c2d0b7291 */ /* 0x000fe2000f8e30ff */
[----:B------:R-:W-:-:S04]  /*1890*/  UMOV UR13, URZ ;  /* 0x000000ff000d7c82 */ /* 0x000fc80008000000 */
[----:B------:R2:W3:Y:S01]  /*18a0*/  SYNCS.PHASECHK.TRANS64.TRYWAIT P0, [UR4+0x18], R0 ;  /* 0x00001800ff0075a7 */ /* 0x0004e20008001104 */
[----:B------:R-:W-:Y:S06]  /*18b0*/  BRA.U !UP0, `(.L_x_25) ;  /* 0x0000000108bc7547 */ /* 0x000fec000b800000 */
[----:B------:R-:W-:Y:S01]  /*18c0*/  UMOV UR7, URZ ;  /* 0x000000ff00077c82 */ /* 0x000fe20008000000 */
[----:B------:R-:W-:-:S05]  /*18d0*/  UMOV UR4, UR5 ;  /* 0x0000000500047c82 */ /* 0x000fca0008000000 */
.L_x_31:
[----:B------:R-:W-:Y:S01]  /*18e0*/  ULEA UR33, UR4, UR6, 0x3 ;  /* 0x0000000604217291 */ /* 0x000fe2000f8e18ff */
[----:B---3--:R-:W-:Y:S01]  /*18f0*/  @!P3 MOV R2, 0x1000 ;  /* 0x000010000002b802 */ /* 0x008fe20000000f00 */
[----:B-1-34-:R-:W-:Y:S10]  /*1900*/  @P0 BRA `(.L_x_26) ;  /* 0x00000000000c0947 */ /* 0x01aff40003800000 */
[----:B------:R-:W-:-:S04]  /*1910*/  SHF.L.U32 R3, R12, 0x1f, RZ ;  /* 0x0000001f0c037819 */ /* 0x000fc800000006ff */
[----:B------:R-:W3:Y:S02]  /*1920*/  SYNCS.PHASECHK.TRANS64.TRYWAIT P0, [UR33+0x18], R3 ;  /* 0x00001803ff0075a7 */ /* 0x000ee40008001121 */
[----:B---3--:R-:W-:Y:S05]  /*1930*/  @!P0 BRA `(.L_x_27) ;  /* 0x0000004c00508947 */ /* 0x008fea0003800000 */
.L_x_26:
[----:B------:R3:W-:Y:S01]  /*1940*/  @!P3 SYNCS.ARRIVE.TRANS64 RZ, [UR33], R2 ;  /* 0x00000002ffffb9a7 */ /* 0x0007e20008000021 */
[----:B------:R-:W-:-:S04]  /*1950*/  ULOP3.LUT UR5, UR25, 0x2, URZ, 0xfc, !UPT ;  /* 0x0000000219057892 */ /* 0x000fc8000f8efcff */
[----:B------:R-:W-:-:S09]  /*1960*/  UISETP.NE.AND UP0, UPT, UR5, 0x2, UPT ;  /* 0x000000020500788c */ /* 0x000fd2000bf05270 */
[----:B------:R-:W-:Y:S05]  /*1970*/  BRA.U UP0, `(.L_x_28) ;  /* 0x0000000100047547 */ /* 0x000fea000b800000 */
[----:B-1----:R-:W-:Y:S05]  /*1980*/  BPT.TRAP 0x1 ;  /* 0x000000040000795c */ /* 0x002fea0000300000 */
.L_x_28:
[----:B------:R-:W-:Y:S04]  /*1990*/  BSSY.RECONVERGENT B0, `(.L_x_29) ;  /* 0x0000003000007945 */ /* 0x000fe80003800200 */
[----:B------:R-:W-:Y:S05]  /*19a0*/  @P2 BRA `(.L_x_30) ;  /* 0x0000000000042947 */ /* 0x000fea0003800000 */
[----:B-1----:R-:W-:Y:S05]  /*19b0*/  BPT.TRAP 0x1 ;  /* 0x000000040000795c */ /* 0x002fea0000300000 */
.L_x_30:
[----:B-1----:R-:W-:Y:S05]  /*19c0*/  BSYNC.RECONVERGENT B0 ;  /* 0x0000000000007941 */ /* 0x002fea0003800200 */
.L_x_29:
[----:B------:R-:W-:Y:S02]  /*19d0*/  UIADD3 UR5, UPT, UPT, UR4, 0x1, URZ ;  /* 0x0000000104057890 */ /* 0x000fe4000fffe0ff */
[----:B------:R-:W-:Y:S02]  /*19e0*/  USHF.L.U32 UR34, UR7, 0x5, URZ ;  /* 0x0000000507227899 */ /* 0x000fe400080006ff */
[----:B------:R-:W-:Y:S02]  /*19f0*/  UISETP.NE.AND UP0, UPT, UR5, 0x3, UPT ;  /* 0x000000030500788c */ /* 0x000fe4000bf05270 */
[----:B------:R-:W-:Y:S02]  /*1a00*/  USHF.L.U32 UR32, UR4, 0xb, URZ ;  /* 0x0000000b04207899 */ /* 0x000fe400080006ff */
[----:B------:R-:W-:Y:S02]  /*1a10*/  USEL UR9, URZ, 0x1, UP0 ;  /* 0x00000001ff097887 */ /* 0x000fe40008000000 */
[----:B------:R-:W-:-:S02]  /*1a20*/  USEL UR5, UR5, URZ, UP0 ;  /* 0x000000ff05057287 */ /* 0x000fc40008000000 */
[----:B------:R-:W-:Y:S02]  /*1a30*/  UIADD3 UR14, UP0, UPT, UR28, 0x180, URZ ;  /* 0x000001801c0e7890 */ /* 0x000fe4000ff1e0ff */
[----:B------:R-:W-:Y:S01]  /*1a40*/  ULEA UR8, UR5, UR6, 0x3 ;  /* 0x0000000605087291 */ /* 0x000fe2000f8e18ff */
[----:B------:R-:W-:Y:S01]  /*1a50*/  LOP3.LUT R12, R12, UR9, RZ, 0x3c, !PT ;  /* 0x000000090c0c7c12 */ /* 0x000fe2000f8e3cff */
[----:B------:R-:W-:Y:S02]  /*1a60*/  UIADD3 UR7, UPT, UPT, UR7, 0x1, URZ ;  /* 0x0000000107077890 */ /* 0x000fe4000fffe0ff */
[----:B------:R-:W-:Y:S01]  /*1a70*/  UIADD3 UR16, UP1, UPT, UR28, 0x80, URZ ;  /* 0x000000801c107890 */ /* 0x000fe2000ff3e0ff */
[----:B--2---:R-:W-:Y:S01]  /*1a80*/  SHF.L.U32 R0, R12, 0x1f, RZ ;  /* 0x0000001f0c007819 */ /* 0x004fe200000006ff */
[----:B------:R-:W-:Y:S02]  /*1a90*/  UIADD3.X UR15, UPT, UPT, URZ, UR29, URZ, UP0, !UPT ;  /* 0x0000001dff0f7290 */ /* 0x000fe400087fe4ff */
[----:B------:R-:W-:Y:S01]  /*1aa0*/  UISETP.NE.AND UP0, UPT, UR7, UR21, UPT ;  /* 0x000000150700728c */ /* 0x000fe2000bf05270 */
[----:B------:R4:W1:Y:S01]  /*1ab0*/  SYNCS.PHASECHK.TRANS64.TRYWAIT P0, [UR8+0x18], R0 ;  /* 0x00001800ff0075a7 */ /* 0x0008620008001108 */
[----:B------:R-:W-:-:S02]  /*1ac0*/  ULOP3.LUT UR8, UR32, UR24, URZ, 0xfc, !UPT ;  /* 0x0000001820087292 */ /* 0x000fc4000f8efcff */
[----:B------:R-:W-:Y:S02]  /*1ad0*/  UIADD3.X UR17, UPT, UPT, URZ, UR29, URZ, UP1, !UPT ;  /* 0x0000001dff117290 */ /* 0x000fe40008ffe4ff */
[----:B------:R-:W-:Y:S02]  /*1ae0*/  UIADD3 UR32, UPT, UPT, UR6, 0x2400, UR32 ;  /* 0x0000240006207890 */ /* 0x000fe4000fffe020 */
[----:B------:R-:W-:Y:S01]  /*1af0*/  UIADD3 UR8, UPT, UPT, UR6, 0x3c00, UR8 ;  /* 0x00003c0006087890 */ /* 0x000fe2000fffe008 */
[----:B------:R-:W-:Y:S01]  /*1b00*/  UMOV UR18, 0x0 ;  /* 0x0000000000127882 */ /* 0x000fe20000000000 */
[----:B------:R-:W-:Y:S01]  /*1b10*/  UMOV UR19, 0x10000000 ;  /* 0x1000000000137882 */ /* 0x000fe20000000000 */
[----:B------:R-:W-:Y:S01]  /*1b20*/  UMOV UR4, 0x30000 ;  /* 0x0003000000047882 */ /* 0x000fe20000000000 */
[----:B------:R-:W-:Y:S01]  /*1b30*/  UMOV UR12, UR36 ;  /* 0x00000024000c7c82 */ /* 0x000fe20008000000 */
[----:B------:R-:W-:Y:S01]  /*1b40*/  UMOV UR9, UR33 ;  /* 0x0000002100097c82 */ /* 0x000fe20008000000 */
[----:B------:R-:W-:Y:S01]  /*1b50*/  UMOV UR10, UR34 ;  /* 0x00000022000a7c82 */ /* 0x000fe20008000000 */
[----:B------:R-:W-:Y:S01]  /*1b60*/  UTMALDG.3D [UR32], [UR16], desc[UR18] ;  /* 0x00001220100075b4 */ /* 0x000fe20008011000 */
[----:B------:R-:W-:Y:S01]  /*1b70*/  UMOV UR13, UR21 ;  /* 0x00000015000d7c82 */ /* 0x000fe20008000000 */
[----:B------:R2:W-:Y:S02]  /*1b80*/  UTMALDG.3D.MULTICAST [UR8], [UR14], UR4, desc[UR18] ;  /* 0x000012080e0073b4 */ /* 0x0005e40008011804 */
[----:B--2---:R-:W-:Y:S01]  /*1b90*/  UMOV UR4, UR5 ;  /* 0x0000000500047c82 */ /* 0x004fe20008000000 */
[----:B------:R-:W-:Y:S05]  /*1ba0*/  BRA.U UP0, `(.L_x_31) ;  /* 0xfffffffd004c7547 */ /* 0x000fea000b83ffff */
.L_x_25:
[----:B------:R-:W-:Y:S01]  /*1bb0*/  ULEA UR4, UR5, UR6, 0x3 ;  /* 0x0000000605047291 */ /* 0x000fe2000f8e18ff */
[----:B--2-4-:R-:W-:Y:S01]  /*1bc0*/  SHF.L.U32 R0, R12, 0x1f, RZ ;  /* 0x0000001f0c007819 */ /* 0x014fe200000006ff */
[----:B------:R-:W-:Y:S01]  /*1bd0*/  @!P1 SYNCS.ARRIVE.TRANS64.A1T0 RZ, [UR6+0x48], RZ ;  /* 0x000048ffffff99a7 */ /* 0x000fe20008100006 */
[----:B------:R-:W-:-:S06]  /*1be0*/  UISETP.GT.AND UP0, UPT, UR41, UR40, UPT ;  /* 0x000000282900728c */ /* 0x000fcc000bf04270 */
[----:B-1-3--:R1:W2:Y:S03]  /*1bf0*/  SYNCS.PHASECHK.TRANS64.TRYWAIT P0, [UR4+0x18], R0 ;  /* 0x00001800ff0075a7 */ /* 0x00a2a60008001104 */
[----:B------:R-:W-:Y:S05]  /*1c00*/  BRA.U !UP0, `(.L_x_32) ;  /* 0x0000000108c07547 */ /* 0x000fea000b800000 */
[----:B------:R-:W-:Y:S01]  /*1c10*/  UIADD3 UR26, UPT, UPT, UR43, UR13, URZ ;  /* 0x0000000d2b1a7290 */ /* 0x000fe2000fffe0ff */
[----:B------:R-:W-:-:S11]  /*1c20*/  UMOV UR4, UR5 ;  /* 0x0000000500047c82 */ /* 0x000fd60008000000 */
.L_x_38:
[----:B------:R-:W-:Y:S01]  /*1c30*/  ULEA UR17, UR4, UR6, 0x3 ;  /* 0x0000000604117291 */ /* 0x000fe2000f8e18ff */
[----:B--2---:R-:W-:Y:S01]  /*1c40*/  @!P3 MOV R2, 0x1000 ;  /* 0x000010000002b802 */ /* 0x004fe20000000f00 */
[----:B--234-:R-:W-:Y:S10]  /*1c50*/  @P0 BRA `(.L_x_33) ;  /* 0x00000000000c0947 */ /* 0x01cff40003800000 */
[----:B------:R-:W-:-:S04]  /*1c60*/  SHF.L.U32 R3, R12, 0x1f, RZ ;  /* 0x0000001f0c037819 */ /* 0x000fc800000006ff */
[----:B------:R-:W2:Y:S02]  /*1c70*/  SYNCS.PHASECHK.TRANS64.TRYWAIT P0, [UR17+0x18], R3 ;  /* 0x00001803ff0075a7 */ /* 0x000ea40008001111 */
[----:B--2---:R-:W-:Y:S05]  /*1c80*/  @!P0 BRA `(.L_x_34) ;  /* 0x0000004800948947 */ /* 0x004fea0003800000 */
.L_x_33:
[----:B------:R2:W-:Y:S01]  /*1c90*/  @!P3 SYNCS.ARRIVE.TRANS64 RZ, [UR17], R2 ;  /* 0x00000002ffffb9a7 */ /* 0x0005e20008000011 */
[----:B------:R-:W-:-:S04]  /*1ca0*/  ULOP3.LUT UR5, UR25, 0x2, URZ, 0xfc, !UPT ;  /* 0x0000000219057892 */ /* 0x000fc8000f8efcff */
[----:B------:R-:W-:-:S09]  /*1cb0*/  UISETP.NE.AND UP0, UPT, UR5, 0x2, UPT ;  /* 0x000000020500788c */ /* 0x000fd2000bf05270 */
[----:B------:R-:W-:Y:S05]  /*1cc0*/  BRA.U UP0, `(.L_x_35) ;  /* 0x0000000100047547 */ /* 0x000fea000b800000 */
[----:B------:R-:W-:Y:S05]  /*1cd0*/  BPT.TRAP 0x1 ;  /* 0x000000040000795c */ /* 0x000fea0000300000 */
.L_x_35:
[----:B------:R-:W-:Y:S04]  /*1ce0*/  BSSY.RECONVERGENT B0, `(.L_x_36) ;  /* 0x0000003000007945 */ /* 0x000fe80003800200 */
[----:B------:R-:W-:Y:S05]  /*1cf0*/  @P2 BRA `(.L_x_37) ;  /* 0x0000000000042947 */ /* 0x000fea0003800000 */
[----:B------:R-:W-:Y:S05]  /*1d00*/  BPT.TRAP 0x1 ;  /* 0x000000040000795c */ /* 0x000fea0000300000 */
.L_x_37:
[----:B------:R-:W-:Y:S05]  /*1d10*/  BSYNC.RECONVERGENT B0 ;  /* 0x0000000000007941 */ /* 0x000fea0003800200 */
.L_x_36:
[----:B------:R-:W-:Y:S02]  /*1d20*/  UIADD3 UR5, UPT, UPT, UR4, 0x1, URZ ;  /* 0x0000000104057890 */ /* 0x000fe4000fffe0ff */
[----:B------:R-:W-:Y:S02]  /*1d30*/  USHF.L.U32 UR18, UR13, 0x5, URZ ;  /* 0x000000050d127899 */ /* 0x000fe400080006ff */
[----:B------:R-:W-:Y:S02]  /*1d40*/  UISETP.NE.AND UP0, UPT, UR5, 0x3, UPT ;  /* 0x000000030500788c */ /* 0x000fe4000bf05270 */
[----:B------:R-:W-:Y:S02]  /*1d50*/  USHF.L.U32 UR16, UR4, 0xb, URZ ;  /* 0x0000000b04107899 */ /* 0x000fe400080006ff */
[----:B------:R-:W-:Y:S02]  /*1d60*/  USEL UR8, URZ, 0x1, UP0 ;  /* 0x00000001ff087887 */ /* 0x000fe40008000000 */
[----:B------:R-:W-:-:S02]  /*1d70*/  USEL UR5, UR5, URZ, UP0 ;  /* 0x000000ff05057287 */ /* 0x000fc40008000000 */
[----:B------:R-:W-:Y:S02]  /*1d80*/  UIADD3 UR22, UP0, UPT, UR28, 0x180, URZ ;  /* 0x000001801c167890 */ /* 0x000fe4000ff1e0ff */
[----:B------:R-:W-:Y:S01]  /*1d90*/  UIADD3 UR13, UPT, UPT, UR13, 0x1, URZ ;  /* 0x000000010d0d7890 */ /* 0x000fe2000fffe0ff */
[----:B------:R-:W-:Y:S01]  /*1da0*/  LOP3.LUT R12, R12, UR8, RZ, 0x3c, !PT ;  /* 0x000000080c0c7c12 */ /* 0x000fe2000f8e3cff */
[----:B------:R-:W-:Y:S02]  /*1db0*/  UIADD3 UR14, UP1, UPT, UR28, 0x80, URZ ;  /* 0x000000801c0e7890 */ /* 0x000fe4000ff3e0ff */
[----:B------:R-:W-:Y:S01]  /*1dc0*/  UIADD3.X UR23, UPT, UPT, URZ, UR29, URZ, UP0, !UPT ;  /* 0x0000001dff177290 */ /* 0x000fe200087fe4ff */
[----:B-1----:R-:W-:Y:S01]  /*1dd0*/  SHF.L.U32 R0, R12, 0x1f, RZ ;  /* 0x0000001f0c007819 */ /* 0x002fe200000006ff */
[----:B------:R-:W-:Y:S02]  /*1de0*/  ULOP3.LUT UR8, UR16, UR24, URZ, 0xfc, !UPT ;  /* 0x0000001810087292 */ /* 0x000fe4000f8efcff */
[----:B------:R-:W-:-:S02]  /*1df0*/  UISETP.NE.AND UP0, UPT, UR13, UR26, UPT ;  /* 0x0000001a0d00728c */ /* 0x000fc4000bf05270 */
[----:B------:R-:W-:Y:S02]  /*1e00*/  ULEA UR7, UR5, UR6, 0x3 ;  /* 0x0000000605077291 */ /* 0x000fe4000f8e18ff */
[----:B------:R-:W-:Y:S02]  /*1e10*/  UIADD3 UR16, UPT, UPT, UR6, 0x2400, UR16 ;  /* 0x0000240006107890 */ /* 0x000fe4000fffe010 */
[----:B------:R-:W-:Y:S02]  /*1e20*/  UIADD3.X UR15, UPT, UPT, URZ, UR29, URZ, UP1, !UPT ;  /* 0x0000001dff0f7290 */ /* 0x000fe40008ffe4ff */
[----:B------:R-:W-:Y:S01]  /*1e30*/  UIADD3 UR8, UPT, UPT, UR6, 0x3c00, UR8 ;  /* 0x00003c0006087890 */ /* 0x000fe2000fffe008 */
[----:B------:R-:W-:Y:S01]  /*1e40*/  UMOV UR30, 0x0 ;  /* 0x00000000001e7882 */ /* 0x000fe20000000000 */
[----:B------:R-:W-:Y:S01]  /*1e50*/  UMOV UR31, 0x10000000 ;  /* 0x10000000001f7882 */ /* 0x000fe20000000000 */
[----:B------:R-:W-:Y:S01]  /*1e60*/  UMOV UR19, UR35 ;  /* 0x0000002300137c82 */ /* 0x000fe20008000000 */
[----:B------:R-:W-:Y:S01]  /*1e70*/  UMOV UR20, UR36 ;  /* 0x0000002400147c82 */ /* 0x000fe20008000000 */
[----:B------:R3:W4:Y:S01]  /*1e80*/  SYNCS.PHASECHK.TRANS64.TRYWAIT P0, [UR7+0x18], R0 ;  /* 0x00001800ff0075a7 */ /* 0x0007220008001107 */
[----:B------:R-:W-:Y:S01]  /*1e90*/  UMOV UR4, 0x30000 ;  /* 0x0003000000047882 */ /* 0x000fe20000000000 */
[----:B------:R-:W-:Y:S01]  /*1ea0*/  UMOV UR12, UR36 ;  /* 0x00000024000c7c82 */ /* 0x000fe20008000000 */
[----:B------:R-:W-:Y:S01]  /*1eb0*/  UMOV UR9, UR17 ;  /* 0x0000001100097c82 */ /* 0x000fe20008000000 */
[----:B------:R-:W-:Y:S01]  /*1ec0*/  UMOV UR10, UR18 ;  /* 0x00000012000a7c82 */ /* 0x000fe20008000000 */
[----:B------:R-:W-:Y:S01]  /*1ed0*/  UTMALDG.3D [UR16], [UR14], desc[UR30] ;  /* 0x00001e100e0075b4 */ /* 0x000fe20008011000 */
[----:B------:R1:W-:Y:S02]  /*1ee0*/  UTMALDG.3D.MULTICAST [UR8], [UR22], UR4, desc[UR30] ;  /* 0x00001e08160073b4 */ /* 0x0003e40008011804 */
[----:B-1----:R-:W-:Y:S01]  /*1ef0*/  UMOV UR4, UR5 ;  /* 0x0000000500047c82 */ /* 0x002fe20008000000 */
[----:B------:R-:W-:Y:S05]  /*1f00*/  BRA.U UP0, `(.L_x_38) ;  /* 0xfffffffd00487547 */ /* 0x000fea000b83ffff */
.L_x_32:
[C---:B------:R-:W-:Y:S01]  /*1f10*/  LEA R3, R11.reuse, UR6, 0x3 ;  /* 0x000000060b037c11 */ /* 0x040fe2000f8e18ff */
[----:B------:R-:W-:Y:S01]  /*1f20*/  NOP ;  /* 0x0000000000007918 */ /* 0x000fe20000000000 */
[----:B-1-3--:R-:W-:Y:S02]  /*1f30*/  SHF.L.U32 R0, R10, 0x1f, RZ ;  /* 0x0000001f0a007819 */ /* 0x00afe400000006ff */
[----:B------:R-:W-:Y:S02]  /*1f40*/  LEA R4, R11, UR6, 0x4 ;  /* 0x000000060b047c11 */ /* 0x000fe4000f8e20ff */
[----:B--2-4-:R-:W1:Y:S02]  /*1f50*/  SYNCS.PHASECHK.TRANS64.TRYWAIT P0, [R3+URZ+0x50], R0 ;  /* 0x00005000030075a7 */ /* 0x014e6400080011ff */
[----:B-1----:R-:W-:Y:S05]  /*1f60*/  @!P0 BRA `(.L_x_39) ;  /* 0x0000004400f48947 */ /* 0x002fea0003800000 */
.L_x_104:
[----:B------:R-:W2:Y:S01]  /*1f70*/  LDS.128 R4, [R4+0xe0] ;  /* 0x0000e00004047984 */ /* 0x000ea20000000c00 */
[----:B------:R-:W-:Y:S01]  /*1f80*/  UISETP.GE.AND UP0, UPT, UR42, 0x1, UPT ;  /* 0x000000012a00788c */ /* 0x000fe2000bf06270 */
[----:B------:R-:W-:Y:S01]  /*1f90*/  @!PT LDS RZ, [RZ] ;  /* 0x00000000fffff984 */ /* 0x000fe20000000800 */
[----:B------:R-:W-:Y:S01]  /*1fa0*/  @!PT LDS RZ, [RZ] ;  /* 0x00000000fffff984 */ /* 0x000fe20000000800 */
[----:B------:R-:W-:Y:S01]  /*1fb0*/  @!PT LDS RZ, [RZ] ;  /* 0x00000000fffff984 */ /* 0x000fe20000000800 */
[----:B------:R-:W-:Y:S01]  /*1fc0*/  @!PT LDS RZ, [RZ] ;  /* 0x00000000fffff984 */ /* 0x000fe20000000800 */
[----:B------:R3:W-:Y:S06]  /*1fd0*/  MEMBAR.ALL.CTA ;  /* 0x0000000000007992 */ /* 0x0007ec0000008000 */
[----:B---3--:R-:W3:Y:S01]  /*1fe0*/  FENCE.VIEW.ASYNC.S ;  /* 0x00000000000073c6 */ /* 0x008ee20000000000 */
[----:B--2---:R-:W-:-:S13]  /*1ff0*/  LOP3.LUT P0, RZ, R6, 0x1, RZ, 0xc0, !PT ;  /* 0x0000000106ff7812 */ /* 0x004fda000780c0ff */
[----:B---3--:R-:W-:Y:S01]  /*2000*/  VOTEU.ANY UP1, P0 ;  /* 0x0000000000ff7886 */ /* 0x008fe20000020100 */
[----:B------:R-:W-:-:S13]  /*2010*/  PLOP3.LUT P0, PT, PT, PT, UP1, 0x80, 0x8 ;  /* 0x000000000008781c */ /* 0x000fda0003f0f018 */
[----:B-1----:R-:W-:Y:S02]  /*2020*/  @P0 LOP3.LUT R0, R5, 0xffff, RZ, 0xc0, !PT ;  /* 0x0000ffff05000812 */ /* 0x002fe400078ec0ff */
[----:B------:R-:W-:Y:S02]  /*2030*/  @P0 MOV R2, R4 ;  /* 0x0000000400020202 */ /* 0x000fe40000000f00 */
[----:B------:R-:W-:Y:S01]  /*2040*/  @P0 R2UR UR7, R0 ;  /* 0x00000000000702ca */ /* 0x000fe200000e0000 */
[----:B------:R-:W-:Y:S01]  /*2050*/  VIADD R0, R3, 0x60 ;  /* 0x0000006003007836 */ /* 0x000fe20000000000 */
[----:B------:R-:W-:Y:S02]  /*2060*/  @P0 SHF.R.U32.HI R4, RZ, 0x10, R5 ;  /* 0x00000010ff040819 */ /* 0x000fe40000011605 */
[----:B------:R-:W-:Y:S02]  /*2070*/  @P0 R2UR UR8, R2 ;  /* 0x00000000020802ca */ /* 0x000fe400000e0000 */
[----:B------:R-:W-:-:S02]  /*2080*/  PRMT R0, RZ, 0x654, R0 ;  /* 0x00000654ff007816 */ /* 0x000fc40000000000 */
[----:B------:R-:W-:Y:S02]  /*2090*/  @P0 R2UR UR4, R4 ;  /* 0x00000000040402ca */ /* 0x000fe400000e0000 */
[----:B------:R1:W-:Y:S03]  /*20a0*/  SYNCS.ARRIVE.TRANS64.RED.A1T0 RZ, [R0+URZ], RZ ;  /* 0x000000ff00ff79a7 */ /* 0x0003e600081004ff */
[----:B------:R-:W-:-:S04]  /*20b0*/  @UP1 UMOV UR27, UR7 ;  /* 0x00000007001b1c82 */ /* 0x000fc80008000000 */
[----:B------:R-:W-:-:S04]  /*20c0*/  @UP1 UMOV UR37, UR8 ;  /* 0x0000000800251c82 */ /* 0x000fc80008000000 */
[----:B------:R-:W-:Y:S01]  /*20d0*/  @UP1 UMOV UR36, UR4 ;  /* 0x0000000400241c82 */ /* 0x000fe20008000000 */
[----:B------:R-:W-:Y:S05]  /*20e0*/  BRA.U !UP0, `(.L_x_40) ;  /* 0x0000000108d47547 */ /* 0x000fea000b800000 */
[----:B------:R-:W2:Y:S01]  /*20f0*/  LDCU.128 UR12, c[0x0][0xb10] ;  /* 0x00016200ff0c77ac */ /* 0x000ea20008000c00 */
[----:B------:R-:W3:Y:S01]  /*2100*/  LDCU UR26, c[0x0][0xb20] ;  /* 0x00016400ff1a77ac */ /* 0x000ee20008000800 */
[----:B------:R-:W4:Y:S01]  /*2110*/  LDCU UR20, c[0x0][0xb0c] ;  /* 0x00016180ff1477ac */ /* 0x000f220008000800 */
[----:B------:R-:W1:Y:S01]  /*2120*/  LDCU.64 UR10, c[0x0][0xb28] ;  /* 0x00016500ff0a77ac */ /* 0x000e620008000a00 */
[----:B------:R-:W-:Y:S02]  /*2130*/  UISETP.NE.AND UP3, UPT, UR42, 0x1, UPT ;  /* 0x000000012a00788c */ /* 0x000fe4000bf65270 */
[----:B--2---:R-:W-:Y:S02]  /*2140*/  UIMAD.WIDE.U32 UR16, UR38, UR15, URZ ;  /* 0x0000000f261072a5 */ /* 0x004fe4000f8e00ff */
[----:B------:R-:W-:Y:S02]  /*2150*/  UIMAD.WIDE.U32 UR8, UR39, UR12, URZ ;  /* 0x0000000c270872a5 */ /* 0x000fe4000f8e00ff */
[----:B------:R-:W-:-:S02]  /*2160*/  UISETP.NE.AND UP0, UPT, UR14, 0x1, UPT ;  /* 0x000000010e00788c */ /* 0x000fc4000bf05270 */
[----:B------:R-:W-:Y:S01]  /*2170*/  UIMAD.WIDE.U32 UR22, UR27, UR15, URZ ;  /* 0x0000000f1b1672a5 */ /* 0x000fe2000f8e00ff */
[----:B------:R-:W-:Y:S02]  /*2180*/  UMOV UR16, UR17 ;  /* 0x0000001100107c82 */ /* 0x000fe40008000000 */
[----:B------:R-:W-:Y:S01]  /*2190*/  UMOV UR8, UR9 ;  /* 0x0000000900087c82 */ /* 0x000fe20008000000 */
[----:B---3--:R-:W-:Y:S02]  /*21a0*/  USHF.R.U32.HI UR16, URZ, UR26, UR16 ;  /* 0x0000001aff107299 */ /* 0x008fe40008011610 */
[----:B----4-:R-:W-:Y:S02]  /*21b0*/  UISETP.NE.AND UP2, UPT, UR20, 0x1, UPT ;  /* 0x000000011400788c */ /* 0x010fe4000bf45270 */
[----:B------:R-:W-:Y:S02]  /*21c0*/  USHF.R.U32.HI UR8, URZ, UR13, UR8 ;  /* 0x0000000dff087299 */ /* 0x000fe40008011608 */
[----:B------:R-:W-:-:S02]  /*21d0*/  USEL UR7, UR38, UR16, !UP0 ;  /* 0x0000001026077287 */ /* 0x000fc4000c000000 */
[----:B------:R-:W-:Y:S02]  /*21e0*/  USEL UR8, UR39, UR8, !UP2 ;  /* 0x0000000827087287 */ /* 0x000fe4000d000000 */
[----:B-1----:R-:W-:Y:S01]  /*21f0*/  UIMAD.WIDE.U32 UR16, UR7, UR10, URZ ;  /* 0x0000000a071072a5 */ /* 0x002fe2000f8e00ff */
[----:B------:R-:W-:Y:S01]  /*2200*/  UMOV UR4, UR23 ;  /* 0x0000001700047c82 */ /* 0x000fe20008000000 */
[----:B------:R-:W-:Y:S02]  /*2210*/  UIMAD.WIDE.U32 UR18, UR37, UR12, URZ ;  /* 0x0000000c251272a5 */ /* 0x000fe4000f8e00ff */
[----:B------:R-:W-:-:S03]  /*2220*/  UIMAD.WIDE.U32 UR22, UR8, UR10, URZ ;  /* 0x0000000a081672a5 */ /* 0x000fc6000f8e00ff */
[----:B------:R-:W-:Y:S01]  /*2230*/  UMOV UR16, UR17 ;  /* 0x0000001100107c82 */ /* 0x000fe20008000000 */
[----:B------:R-:W-:Y:S02]  /*2240*/  USHF.R.U32.HI UR4, URZ, UR26, UR4 ;  /* 0x0000001aff047299 */ /* 0x000fe40008011604 */
[----:B------:R-:W-:Y:S01]  /*2250*/  @UP3 USHF.R.U32.HI UR7, URZ, UR11, UR16 ;  /* 0x0000000bff073299 */ /* 0x000fe20008011610 */
[----:B------:R-:W-:Y:S01]  /*2260*/  UMOV UR18, UR19 ;  /* 0x0000001300127c82 */ /* 0x000fe20008000000 */
[----:B------:R-:W-:Y:S01]  /*2270*/  UMOV UR22, UR23 ;  /* 0x0000001700167c82 */ /* 0x000fe20008000000 */
[----:B------:R-:W-:Y:S02]  /*2280*/  USHF.R.U32.HI UR13, URZ, UR13, UR18 ;  /* 0x0000000dff0d7299 */ /* 0x000fe40008011612 */
[----:B------:R-:W-:Y:S02]  /*2290*/  USEL UR4, UR27, UR4, !UP0 ;  /* 0x000000041b047287 */ /* 0x000fe4000c000000 */
[----:B------:R-:W-:-:S02]  /*22a0*/  @UP3 USHF.R.U32.HI UR8, URZ, UR11, UR22 ;  /* 0x0000000bff083299 */ /* 0x000fc40008011616 */
[----:B------:R-:W-:Y:S02]  /*22b0*/  UIMAD UR9, UR42, UR7, URZ ;  /* 0x000000072a0972a4 */ /* 0x000fe4000f8e02ff */
[----:B------:R-:W-:Y:S02]  /*22c0*/  USEL UR7, UR37, UR13, !UP2 ;  /* 0x0000000d25077287 */ /* 0x000fe4000d000000 */
[----:B------:R-:W-:Y:S02]  /*22d0*/  UIMAD UR12, UR42, UR8, URZ ;  /* 0x000000082a0c72a4 */ /* 0x000fe4000f8e02ff */
[----:B------:R-:W-:Y:S02]  /*22e0*/  UISETP.GE.AND UP0, UPT, UR4, UR9, UPT ;  /* 0x000000090400728c */ /* 0x000fe4000bf06270 */
[----:B------:R-:W-:Y:S02]  /*22f0*/  UIMAD.WIDE.U32 UR16, UR4, UR10, URZ ;  /* 0x0000000a041072a5 */ /* 0x000fe4000f8e00ff */
[----:B------:R-:W-:-:S02]  /*2300*/  UISETP.GE.OR UP0, UPT, UR7, UR12, UP0 ;  /* 0x0000000c0700728c */ /* 0x000fc40008706670 */
[----:B------:R-:W-:Y:S02]  /*2310*/  UIMAD.WIDE.U32 UR12, UR7, UR10, URZ ;  /* 0x0000000a070c72a5 */ /* 0x000fe4000f8e00ff */
[----:B------:R-:W-:Y:S01]  /*2320*/  UIADD3 UR15, UPT, UPT, -UR4, URZ, URZ ;  /* 0x000000ff040f7290 */ /* 0x000fe2000fffe1ff */
[----:B------:R-:W-:Y:S01]  /*2330*/  UMOV UR10, UR17 ;  /* 0x00000011000a7c82 */ /* 0x000fe20008000000 */
[----:B------:R-:W-:Y:S02]  /*2340*/  UIADD3 UR12, UPT, UPT, -UR7, URZ, URZ ;  /* 0x000000ff070c7290 */ /* 0x000fe4000fffe1ff */
[----:B------:R-:W-:-:S03]  /*2350*/  USHF.R.U32.HI UR10, URZ, UR11, UR10 ;  /* 0x0000000bff0a7299 */ /* 0x000fc6000801160a */
[----:B------:R-:W-:Y:S01]  /*2360*/  @!UP0 UMOV UR9, UR13 ;  /* 0x0000000d00098c82 */ /* 0x000fe20008000000 */
[----:B------:R-:W-:Y:S02]  /*2370*/  UIMAD UR15, UR14, UR15, UR27 ;  /* 0x0000000f0e0f72a4 */ /* 0x000fe4000f8e021b */
[----:B------:R-:W-:Y:S02]  /*2380*/  USEL UR10, UR4, UR10, !UP3 ;  /* 0x0000000a040a7287 */ /* 0x000fe4000d800000 */
[----:B------:R-:W-:Y:S02]  /*2390*/  @!UP0 USHF.R.U32.HI UR9, URZ, UR11, UR9 ;  /* 0x0000000bff098299 */ /* 0x000fe40008011609 */
[----:B------:R-:W-:Y:S02]  /*23a0*/  UIADD3 UR11, UPT, UPT, -UR10, URZ, URZ ;  /* 0x000000ff0a0b7290 */ /* 0x000fe4000fffe1ff */
[----:B------:R-:W-:Y:S02]  /*23b0*/  @!UP0 USEL UR9, UR7, UR9, !UP3 ;  /* 0x0000000907098287 */ /* 0x000fe4000d800000 */
[----:B------:R-:W-:-:S02]  /*23c0*/  UIMAD UR11, UR42, UR11, UR4 ;  /* 0x0000000b2a0b72a4 */ /* 0x000fc4000f8e0204 */
[----:B------:R-:W-:Y:S02]  /*23d0*/  @!UP0 UIADD3 UR10, UPT, UPT, UR10, -UR9, URZ ;  /* 0x800000090a0a8290 */ /* 0x000fe4000fffe0ff */
[----:B------:R-:W-:Y:S02]  /*23e0*/  @!UP0 UIMAD UR9, UR11, UR8, UR9 ;  /* 0x000000080b0982a4 */ /* 0x000fe4000f8e0209 */
[----:B------:R-:W-:Y:S02]  /*23f0*/  @!UP0 UIMAD UR4, UR42, UR10, UR7 ;  /* 0x0000000a2a0482a4 */ /* 0x000fe4000f8e0207 */
[----:B------:R-:W-:Y:S02]  /*2400*/  UIMAD UR8, UR20, UR12, UR37 ;  /* 0x0000000c140872a4 */ /* 0x000fe4000f8e0225 */
[----:B------:R-:W-:Y:S01]  /*2410*/  UIMAD UR27, UR4, UR14, UR15 ;  /* 0x0000000e041b72a4 */ /* 0x000fe2000f8e020f */
[----:B------:R-:W-:Y:S02]  /*2420*/  @!UP0 UMOV UR7, UR9 ;  /* 0x0000000900078c82 */ /* 0x000fe40008000000 */
[----:B------:R-:W-:-:S12]  /*2430*/  UIMAD UR37, UR7, UR20, UR8 ;  /* 0x00000014072572a4 */ /* 0x000fd8000f8e0208 */
.L_x_40:
[----:B------:R-:W2:Y:S02]  /*2440*/  LDCU UR4, c[0x0][0xb30] ;  /* 0x00016600ff0477ac */ /* 0x000ea40008000800 */
[----:B--2---:R-:W-:-:S09]  /*2450*/  UISETP.NE.AND UP0, UPT, UR4, 0x1, UPT ;  /* 0x000000010400788c */ /* 0x004fd2000bf05270 */
[----:B------:R-:W-:Y:S05]  /*2460*/  BRA.U UP0, `(.L_x_41) ;  /* 0x0000000100447547 */ /* 0x000fea000b800000 */
[----:B------:R-:W2:Y:S01]  /*2470*/  LDCU.128 UR12, c[0x0][0xb10] ;  /* 0x00016200ff0c77ac */ /* 0x000ea20008000c00 */
[----:B------:R-:W3:Y:S01]  /*2480*/  LDCU UR16, c[0x0][0xb0c] ;  /* 0x00016180ff1077ac */ /* 0x000ee20008000800 */
[----:B------:R-:W4:Y:S01]  /*2490*/  LDCU UR17, c[0x0][0xb20] ;  /* 0x00016400ff1177ac */ /* 0x000f220008000800 */
[----:B--2---:R-:W-:Y:S02]  /*24a0*/  UIMAD.WIDE.U32 UR10, UR37, UR12, URZ ;  /* 0x0000000c250a72a5 */ /* 0x004fe4000f8e00ff */
[----:B------:R-:W-:Y:S02]  /*24b0*/  UIMAD.WIDE.U32 UR8, UR27, UR15, URZ ;  /* 0x0000000f1b0872a5 */ /* 0x000fe4000f8e00ff */
[----:B---3--:R-:W-:Y:S02]  /*24c0*/  UISETP.NE.AND UP2, UPT, UR16, 0x1, UPT ;  /* 0x000000011000788c */ /* 0x008fe4000bf45270 */
[----:B------:R-:W-:Y:S01]  /*24d0*/  UISETP.NE.AND UP0, UPT, UR14, 0x1, UPT ;  /* 0x000000010e00788c */ /* 0x000fe2000bf05270 */
[----:B------:R-:W-:-:S02]  /*24e0*/  UMOV UR7, UR11 ;  /* 0x0000000b00077c82 */ /* 0x000fc40008000000 */
[----:B------:R-:W-:Y:S01]  /*24f0*/  UMOV UR4, UR9 ;  /* 0x0000000900047c82 */ /* 0x000fe20008000000 */
[----:B------:R-:W-:Y:S02]  /*2500*/  USHF.R.U32.HI UR7, URZ, UR13, UR7 ;  /* 0x0000000dff077299 */ /* 0x000fe40008011607 */
[----:B----4-:R-:W-:Y:S02]  /*2510*/  USHF.R.U32.HI UR4, URZ, UR17, UR4 ;  /* 0x00000011ff047299 */ /* 0x010fe40008011604 */
[----:B------:R-:W-:Y:S02]  /*2520*/  USEL UR7, UR37, UR7, !UP2 ;  /* 0x0000000725077287 */ /* 0x000fe4000d000000 */
[----:B------:R-:W-:-:S04]  /*2530*/  USEL UR4, UR27, UR4, !UP0 ;  /* 0x000000041b047287 */ /* 0x000fc8000c000000 */
[----:B------:R-:W-:Y:S02]  /*2540*/  UIADD3 UR8, UPT, UPT, UR7, -UR4, URZ ;  /* 0x8000000407087290 */ /* 0x000fe4000fffe0ff */
[----:B------:R-:W-:Y:S02]  /*2550*/  UIADD3 UR4, UPT, UPT, -UR7, UR4, URZ ;  /* 0x0000000407047290 */ /* 0x000fe4000fffe1ff */
[----:B------:R-:W-:Y:S02]  /*2560*/  UIMAD UR27, UR8, UR14, UR27 ;  /* 0x0000000e081b72a4 */ /* 0x000fe4000f8e021b */
[----:B------:R-:W-:-:S12]  /*2570*/  UIMAD UR37, UR4, UR16, UR37 ;  /* 0x00000010042572a4 */ /* 0x000fd8000f8e0225 */
.L_x_41:
[----:B------:R-:W-:Y:S01]  /*2580*/  VIADD R11, R11, 0x1 ;  /* 0x000000010b0b7836 */ /* 0x000fe20000000000 */
[----:B------:R-:W-:Y:S01]  /*2590*/  PLOP3.LUT P1, PT, PT, PT, PT, 0x80, 0x8 ;  /* 0x000000000008781c */ /* 0x000fe20003f2f070 */
[----:B------:R-:W-:Y:S02]  /*25a0*/  UIADD3 UR46, UPT, UPT, UR37, UR60, URZ ;  /* 0x0000003c252e7290 */ /* 0x000fe4000fffe0ff */
[----:B------:R-:W-:Y:S01]  /*25b0*/  UIADD3 UR45, UPT, UPT, UR27, UR57, URZ ;  /* 0x000000391b2d7290 */ /* 0x000fe2000fffe0ff */
[----:B------:R-:W-:-:S04]  /*25c0*/  ISETP.NE.AND P0, PT, R11, 0x2, PT ;  /* 0x000000020b00780c */ /* 0x000fc80003f05270 */
[----:B-1----:R-:W-:Y:S02]  /*25d0*/  SEL R0, RZ, 0x1, P0 ;  /* 0x00000001ff007807 */ /* 0x002fe40000000000 */
[----:B------:R-:W-:Y:S02]  /*25e0*/  SEL R11, R11, RZ, P0 ;  /* 0x000000ff0b0b7207 */ /* 0x000fe40000000000 */
[----:B------:R-:W-:Y:S01]  /*25f0*/  LOP3.LUT R10, R10, R0, RZ, 0x3c, !PT ;  /* 0x000000000a0a7212 */ /* 0x000fe200078e3cff */
[----:B------:R-:W-:Y:S06]  /*2600*/  BRA.U UP1, `(.L_x_42) ;  /* 0xfffffff101447547 */ /* 0x000fec000b83ffff */
[----:B------:R-:W-:Y:S01]  /*2610*/  UIADD3 UR6, UPT, UPT, UR6, 0x18, URZ ;  /* 0x0000001806067890 */ /* 0x000fe2000fffe0ff */
[----:B------:R-:W-:-:S03]  /*2620*/  SHF.L.U32 R2, R12, 0x1f, RZ ;  /* 0x0000001f0c027819 */ /* 0x000fc600000006ff */
[----:B------:R-:W-:-:S09]  /*2630*/  ULEA UR4, UR5, UR6, 0x3 ;  /* 0x0000000605047291 */ /* 0x000fd2000f8e18ff */
[----:B------:R-:W1:Y:S02]  /*2640*/  SYNCS.PHASECHK.TRANS64.TRYWAIT P0, [UR4], R2 ;  /* 0x00000002ff0075a7 */ /* 0x000e640008001104 */
[----:B-1----:R-:W-:Y:S05]  /*2650*/  @!P0 BRA `(.L_x_43) ;  /* 0x00000040004c8947 */ /* 0x002fea0003800000 */
.L_x_106:
[----:B------:R-:W-:-:S04]  /*2660*/  UIADD3 UR4, UPT, UPT, UR5, 0x1, URZ ;  /* 0x0000000105047890 */ /* 0x000fc8000fffe0ff */
[----:B------:R-:W-:-:S04]  /*2670*/  UISETP.NE.AND UP0, UPT, UR4, 0x3, UPT ;  /* 0x000000030400788c */ /* 0x000fc8000bf05270 */
[----:B------:R-:W-:Y:S02]  /*2680*/  USEL UR7, URZ, 0x1, UP0 ;  /* 0x00000001ff077887 */ /* 0x000fe40008000000 */
[----:B------:R-:W-:-:S04]  /*2690*/  USEL UR4, UR4, URZ, UP0 ;  /* 0x000000ff04047287 */ /* 0x000fc80008000000 */
[----:B------:R-:W-:Y:S01]  /*26a0*/  ULEA UR5, UR4, UR6, 0x3 ;  /* 0x0000000604057291 */ /* 0x000fe2000f8e18ff */
[----:B------:R-:W-:-:S04]  /*26b0*/  LOP3.LUT R12, R12, UR7, RZ, 0x3c, !PT ;  /* 0x000000070c0c7c12 */ /* 0x000fc8000f8e3cff */
[----:B-1----:R-:W-:-:S04]  /*26c0*/  SHF.L.U32 R2, R12, 0x1f, RZ ;  /* 0x0000001f0c027819 */ /* 0x002fc800000006ff */
[----:B------:R-:W1:Y:S02]  /*26d0*/  SYNCS.PHASECHK.TRANS64.TRYWAIT P0, [UR5], R2 ;  /* 0x00000002ff0075a7 */ /* 0x000e640008001105 */
[----:B-1----:R-:W-:Y:S05]  /*26e0*/  @!P0 BRA `(.L_x_44) ;  /* 0x0000004000408947 */ /* 0x002fea0003800000 */
.L_x_108:
[----:B------:R-:W-:-:S04]  /*26f0*/  UIADD3 UR4, UPT, UPT, UR4, 0x1, URZ ;  /* 0x0000000104047890 */ /* 0x000fc8000fffe0ff */
[----:B------:R-:W-:-:S04]  /*2700*/  UISETP.NE.AND UP0, UPT, UR4, 0x3, UPT ;  /* 0x000000030400788c */ /* 0x000fc8000bf05270 */
[----:B------:R-:W-:Y:S02]  /*2710*/  USEL UR5, URZ, 0x1, UP0 ;  /* 0x00000001ff057887 */ /* 0x000fe40008000000 */
[----:B------:R-:W-:-:S04]  /*2720*/  USEL UR4, UR4, URZ, UP0 ;  /* 0x000000ff04047287 */ /* 0x000fc80008000000 */
[----:B------:R-:W-:Y:S01]  /*2730*/  ULEA UR4, UR4, UR6, 0x3 ;  /* 0x0000000604047291 */ /* 0x000fe2000f8e18ff */
[----:B-1----:R-:W-:-:S04]  /*2740*/  LOP3.LUT R2, R12, UR5, RZ, 0x3c, !PT ;  /* 0x000000050c027c12 */ /* 0x002fc8000f8e3cff */
[----:B------:R-:W-:Y:S01]  /*2750*/  SHF.L.U32 R2, R2, 0x1f, RZ ;  /* 0x0000001f02027819 */ /* 0x000fe200000006ff */
[----:B------:R-:W-:-:S07]  /*2760*/  IMAD.U32 R0, RZ, RZ, UR4 ;  /* 0x00000004ff007e24 */ /* 0x000fce000f8e00ff */
.L_x_45:
[----:B-1----:R1:W2:Y:S02]  /*2770*/  SYNCS.PHASECHK.TRANS64.TRYWAIT P0, [R0+URZ], R2 ;  /* 0x00000002000075a7 */ /* 0x0022a400080011ff */
[----:B--2---:R-:W-:Y:S05]  /*2780*/  @!P0 NANOSLEEP.SYNCS 0x989680 ;  /* 0x009896800000895d */ /* 0x004fea0003900000 */
[----:B------:R-:W2:Y:S02]  /*2790*/  @!P0 SYNCS.PHASECHK.TRANS64 P0, [R0+URZ], R2 ;  /* 0x00000002000085a7 */ /* 0x000ea400080010ff */
[----:B--2---:R-:W-:Y:S05]  /*27a0*/  @P0 EXIT ;  /* 0x000000000000094d */ /* 0x004fea0003800000 */
[----:B------:R-:W-:Y:S05]  /*27b0*/  BRA `(.L_x_45) ;  /* 0xfffffffc00ec7947 */ /* 0x000fea000383ffff */
.L_x_22:
[----:B------:R-:W-:-:S04]  /*27c0*/  UISETP.NE.AND UP0, UPT, UR48, URZ, UPT ;  /* 0x000000ff3000728c */ /* 0x000fc8000bf05270 */
[----:B------:R-:W-:-:S09]  /*27d0*/  UISETP.NE.OR UP0, UPT, UR18, 0x1, UP0 ;  /* 0x000000011200788c */ /* 0x000fd20008705670 */
[----:B------:R-:W-:Y:S05]  /*27e0*/  BRA.U UP0, `(.L_x_46) ;  /* 0x0000000500487547 */ /* 0x000fea000b800000 */
[----:B------:R-:W-:Y:S01]  /*27f0*/  ISETP.GE.U32.AND P2, PT, R0, 0x2, PT ;  /* 0x000000020000780c */ /* 0x000fe20003f46070 */
[----:B------:R-:W-:Y:S01]  /*2800*/  IMAD.MOV.U32 R12, RZ, RZ, 0x1 ;  /* 0x00000001ff0c7424 */ /* 0x000fe200078e00ff */
[----:B------:R-:W-:Y:S02]  /*2810*/  CS2R R10, SRZ ;  /* 0x00000000000a7805 */ /* 0x000fe4000001ff00 */
[----:B------:R-:W-:Y:S01]  /*2820*/  CS2R R8, SRZ ;  /* 0x0000000000087805 */ /* 0x000fe2000001ff00 */
[----:B------:R-:W-:Y:S01]  /*2830*/  UMOV UR6, 0x400 ;  /* 0x0000040000067882 */ /* 0x000fe20000000000 */
[----:B------:R-:W-:Y:S01]  /*2840*/  UMOV UR5, URZ ;  /* 0x000000ff00057c82 */ /* 0x000fe20008000000 */
[----:B------:R-:W-:-:S12]  /*2850*/  ULEA UR6, UR48, UR6, 0x18 ;  /* 0x0000000630067291 */ /* 0x000fd8000f8ec0ff */
.L_x_50:
[----:B------:R-:W-:Y:S02]  /*2860*/  LEA R2, R8, UR6, 0x3 ;  /* 0x0000000608027c11 */ /* 0x000fe4000f8e18ff */
[----:B------:R-:W-:-:S03]  /*2870*/  SHF.L.U32 R4, R9, 0x1f, RZ ;  /* 0x0000001f09047819 */ /* 0x000fc600000006ff */
[----:B------:R-:W-:Y:S01]  /*2880*/  VIADD R5, R2, 0xc0 ;  /* 0x000000c002057836 */ /* 0x000fe20000000000 */
[----:B------:R-:W2:Y:S02]  /*2890*/  SYNCS.PHASECHK.TRANS64.TRYWAIT P0, [R2+URZ+0xb0], R4 ;  /* 0x0000b004020075a7 */ /* 0x000ea400080011ff */
[----:B--2---:R-:W-:Y:S05]  /*28a0*/  @!P0 BRA `(.L_x_47) ;  /* 0x0000003c00e88947 */ /* 0x004fea0003800000 */
.L_x_109:
[----:B------:R-:W-:Y:S01]  /*28b0*/  ULEA UR4, UR5, UR6, 0x3 ;  /* 0x0000000605047291 */ /* 0x000fe2000f8e18ff */
[----:B--2---:R-:W-:Y:S01]  /*28c0*/  PRMT R2, RZ, 0x654, R5 ;  /* 0x00000654ff027816 */ /* 0x004fe20000000005 */
[----:B------:R-:W-:Y:S01]  /*28d0*/  @!P2 IMAD.MOV.U32 R4, RZ, RZ, 0x10 ;  /* 0x00000010ff04a424 */ /* 0x000fe200078e00ff */
[----:B------:R-:W-:Y:S01]  /*28e0*/  SHF.L.U32 R5, R12, 0x1f, RZ ;  /* 0x0000001f0c057819 */ /* 0x000fe200000006ff */
[----:B------:R-:W-:Y:S01]  /*28f0*/  UIADD3 UR7, UPT, UPT, UR4, 0x50, URZ ;  /* 0x0000005004077890 */ /* 0x000fe2000fffe0ff */
[----:B------:R2:W-:Y:S05]  /*2900*/  SYNCS.ARRIVE.TRANS64.RED.A1T0 RZ, [R2+URZ], RZ ;  /* 0x000000ff02ff79a7 */ /* 0x0005ea00081004ff */
[----:B------:R-:W-:Y:S01]  /*2910*/  IMAD.U32 R6, RZ, RZ, UR7 ;  /* 0x00000007ff067e24 */ /* 0x000fe2000f8e00ff */
[----:B------:R-:W3:Y:S04]  /*2920*/  SYNCS.PHASECHK.TRANS64.TRYWAIT P0, [UR4+0x60], R5 ;  /* 0x00006005ff0075a7 */ /* 0x000ee80008001104 */
[----:B------:R-:W-:Y:S01]  /*2930*/  PRMT R6, R0, 0x654, R6 ;  /* 0x0000065400067816 */ /* 0x000fe20000000006 */
[----:B--23--:R-:W-:Y:S06]  /*2940*/  @!P0 BRA `(.L_x_48) ;  /* 0x0000003c00d48947 */ /* 0x00cfec0003800000 */
.L_x_111:
[----:B------:R-:W-:Y:S01]  /*2950*/  ULEA UR8, UR5, UR6, 0x4 ;  /* 0x0000000605087291 */ /* 0x000fe2000f8e20ff */
[----:B------:R-:W-:Y:S01]  /*2960*/  SEL R3, R6, R3, !P2 ;  /* 0x0000000306037207 */ /* 0x000fe20005000000 */
[----:B------:R-:W-:Y:S01]  /*2970*/  UIADD3 UR9, UPT, UPT, UR4, 0x50, URZ ;  /* 0x0000005004097890 */ /* 0x000fe2000fffe0ff */
[----:B--2---:R-:W-:Y:S01]  /*2980*/  LEA R2, R11, UR6, 0x3 ;  /* 0x000000060b027c11 */ /* 0x004fe2000f8e18ff */
[----:B------:R-:W-:Y:S01]  /*2990*/  UIADD3 UR8, UPT, UPT, UR8, 0xe0, URZ ;  /* 0x000000e008087890 */ /* 0x000fe2000fffe0ff */
[----:B------:R2:W-:Y:S01]  /*29a0*/  @!P2 SYNCS.ARRIVE.TRANS64.RED RZ, [R3+URZ], R4 ;  /* 0x0000000403ffa9a7 */ /* 0x0005e200080004ff */
[----:B------:R-:W-:Y:S01]  /*29b0*/  UIADD3 UR4, UPT, UPT, UR5, 0x1, URZ ;  /* 0x0000000105047890 */ /* 0x000fe2000fffe0ff */
[----:B------:R-:W-:-:S03]  /*29c0*/  VIADD R8, R8, 0x1 ;  /* 0x0000000108087836 */ /* 0x000fc60000000000 */
[----:B------:R-:W-:Y:S02]  /*29d0*/  UISETP.NE.AND UP0, UPT, UR4, 0x2, UPT ;  /* 0x000000020400788c */ /* 0x000fe4000bf05270 */
[----:B------:R-:W-:Y:S01]  /*29e0*/  ISETP.NE.AND P0, PT, R8, 0x2, PT ;  /* 0x000000020800780c */ /* 0x000fe20003f05270 */
[----:B------:R-:W-:Y:S06]  /*29f0*/  UGETNEXTWORKID.BROADCAST [UR8], [UR9] ;  /* 0x00000000080073ca */ /* 0x000fec0008000100 */
[----:B------:R-:W-:Y:S02]  /*2a00*/  USEL UR7, URZ, 0x1, UP0 ;  /* 0x00000001ff077887 */ /* 0x000fe40008000000 */
[----:B------:R-:W-:-:S04]  /*2a10*/  USEL UR5, UR4, URZ, UP0 ;  /* 0x000000ff04057287 */ /* 0x000fc80008000000 */
[----:B------:R-:W-:Y:S02]  /*2a20*/  LOP3.LUT R12, R12, UR7, RZ, 0x3c, !PT ;  /* 0x000000070c0c7c12 */ /* 0x000fe4000f8e3cff */
[----:B--2---:R-:W-:-:S04]  /*2a30*/  SHF.L.U32 R4, R10, 0x1f, RZ ;  /* 0x0000001f0a047819 */ /* 0x004fc800000006ff */
[----:B------:R-:W2:Y:S02]  /*2a40*/  SYNCS.PHASECHK.TRANS64.TRYWAIT P1, [R2+URZ+0x50], R4 ;  /* 0x00005004020075a7 */ /* 0x000ea400080211ff */
[----:B--2---:R-:W-:Y:S05]  /*2a50*/  @!P1 BRA `(.L_x_49) ;  /* 0x0000003c00a89947 */ /* 0x004fea0003800000 */
.L_x_112:
[C---:B--2---:R-:W-:Y:S01]  /*2a60*/  LEA R4, R11.reuse, UR6, 0x4 ;  /* 0x000000060b047c11 */ /* 0x044fe2000f8e20ff */
[----:B------:R-:W-:Y:S01]  /*2a70*/  VIADD R2, R2, 0x60 ;  /* 0x0000006002027836 */ /* 0x000fe20000000000 */
[----:B------:R-:W-:Y:S01]  /*2a80*/  SEL R8, R8, RZ, P0 ;  /* 0x000000ff08087207 */ /* 0x000fe20000000000 */
[----:B------:R-:W-:-:S03]  /*2a90*/  VIADD R11, R11, 0x1 ;  /* 0x000000010b0b7836 */ /* 0x000fc60000000000 */
[----:B------:R-:W2:Y:S01]  /*2aa0*/  LDS.128 R4, [R4+0xe0] ;  /* 0x0000e00004047984 */ /* 0x000ea20000000c00 */
[----:B------:R-:W-:Y:S02]  /*2ab0*/  PRMT R2, RZ, 0x654, R2 ;  /* 0x00000654ff027816 */ /* 0x000fe40000000002 */
[C---:B------:R-:W-:Y:S01]  /*2ac0*/  ISETP.NE.AND P1, PT, R11.reuse, 0x2, PT ;  /* 0x000000020b00780c */ /* 0x040fe20003f25270 */
[----:B------:R-:W-:Y:S01]  /*2ad0*/  @!PT LDS RZ, [RZ] ;  /* 0x00000000fffff984 */ /* 0x000fe20000000800 */
[----:B------:R-:W-:Y:S01]  /*2ae0*/  @!PT LDS RZ, [RZ] ;  /* 0x00000000fffff984 */ /* 0x000fe20000000800 */
[----:B------:R-:W-:Y:S01]  /*2af0*/  @!PT LDS RZ, [RZ] ;  /* 0x00000000fffff984 */ /* 0x000fe20000000800 */
[----:B------:R-:W-:Y:S01]  /*2b00*/  @!PT LDS RZ, [RZ] ;  /* 0x00000000fffff984 */ /* 0x000fe20000000800 */
[----:B------:R3:W-:Y:S06]  /*2b10*/  MEMBAR.ALL.CTA ;  /* 0x0000000000007992 */ /* 0x0007ec0000008000 */
[----:B---3--:R-:W3:Y:S01]  /*2b20*/  FENCE.VIEW.ASYNC.S ;  /* 0x00000000000073c6 */ /* 0x008ee20000000000 */
[----:B------:R-:W-:Y:S01]  /*2b30*/  SEL R11, R11, RZ, P1 ;  /* 0x000000ff0b0b7207 */ /* 0x000fe20000800000 */
[----:B---3--:R3:W-:Y:S01]  /*2b40*/  SYNCS.ARRIVE.TRANS64.RED.A1T0 RZ, [R2+URZ], RZ ;  /* 0x000000ff02ff79a7 */ /* 0x0087e200081004ff */
[----:B--2---:R-:W-:-:S02]  /*2b50*/  LOP3.LUT P3, RZ, R6, 0x1, RZ, 0xc0, !PT ;  /* 0x0000000106ff7812 */ /* 0x004fc4000786c0ff */
[----:B------:R-:W-:-:S04]  /*2b60*/  SEL R4, RZ, 0x1, P1 ;  /* 0x00000001ff047807 */ /* 0x000fc80000800000 */
[----:B------:R-:W-:Y:S02]  /*2b70*/  LOP3.LUT R10, R10, R4, RZ, 0x3c, !PT ;  /* 0x000000040a0a7212 */ /* 0x000fe400078e3cff */
[----:B---3--:R-:W-:-:S04]  /*2b80*/  SEL R2, RZ, 0x1, P0 ;  /* 0x00000001ff027807 */ /* 0x008fc80000000000 */
[----:B------:R-:W-:Y:S01]  /*2b90*/  LOP3.LUT R9, R9, R2, RZ, 0x3c, !PT ;  /* 0x0000000209097212 */ /* 0x000fe200078e3cff */
[----:B------:R-:W-:Y:S06]  /*2ba0*/  @P3 BRA `(.L_x_50) ;  /* 0xfffffffc002c3947 */ /* 0x000fec000383ffff */
[----:B------:R-:W-:Y:S01]  /*2bb0*/  ULEA UR4, UR5, UR6, 0x3 ;  /* 0x0000000605047291 */ /* 0x000fe2000f8e18ff */
[----:B------:R-:W-:-:S08]  /*2bc0*/  SHF.L.U32 R2, R12, 0x1f, RZ ;  /* 0x0000001f0c027819 */ /* 0x000fd000000006ff */
[----:B------:R-:W2:Y:S02]  /*2bd0*/  SYNCS.PHASECHK.TRANS64 P0, [UR4+0x60], R2 ;  /* 0x00006002ff0075a7 */ /* 0x000ea40008001004 */
[----:B--2---:R-:W-:Y:S05]  /*2be0*/  @P0 BRA `(.L_x_51) ;  /* 0x0000000000080947 */ /* 0x004fea0003800000 */
[----:B------:R-:W2:Y:S02]  /*2bf0*/  SYNCS.PHASECHK.TRANS64.TRYWAIT P0, [UR4+0x60], R2 ;  /* 0x00006002ff0075a7 */ /* 0x000ea40008001104 */
[----:B--2---:R-:W-:Y:S05]  /*2c00*/  @!P0 BRA `(.L_x_52) ;  /* 0x0000003c00508947 */ /* 0x004fea0003800000 */
.L_x_51:
[----:B------:R-:W-:-:S04]  /*2c10*/  UIADD3 UR7, UPT, UPT, UR5, 0x1, URZ ;  /* 0x0000000105077890 */ /* 0x000fc8000fffe0ff */
[----:B------:R-:W-:-:S04]  /*2c20*/  UISETP.NE.AND UP0, UPT, UR7, 0x2, UPT ;  /* 0x000000020700788c */ /* 0x000fc8000bf05270 */
[----:B------:R-:W-:Y:S02]  /*2c30*/  USEL UR8, URZ, 0x1, UP0 ;  /* 0x00000001ff087887 */ /* 0x000fe40008000000 */
[----:B------:R-:W-:-:S04]  /*2c40*/  USEL UR7, UR7, URZ, UP0 ;  /* 0x000000ff07077287 */ /* 0x000fc80008000000 */
[----:B------:R-:W-:Y:S01]  /*2c50*/  ULEA UR7, UR7, UR6, 0x3 ;  /* 0x0000000607077291 */ /* 0x000fe2000f8e18ff */
[----:B--2---:R-:W-:-:S04]  /*2c60*/  LOP3.LUT R2, R12, UR8, RZ, 0x3c, !PT ;  /* 0x000000080c027c12 */ /* 0x004fc8000f8e3cff */
[----:B------:R-:W-:-:S04]  /*2c70*/  SHF.L.U32 R0, R2, 0x1f, RZ ;  /* 0x0000001f02007819 */ /* 0x000fc800000006ff */
[----:B------:R-:W2:Y:S02]  /*2c80*/  SYNCS.PHASECHK.TRANS64 P0, [UR7+0x60], R0 ;  /* 0x00006000ff0075a7 */ /* 0x000ea40008001007 */
[----:B-12---:R-:W-:Y:S05]  /*2c90*/  @P0 EXIT ;  /* 0x000000000000094d */ /* 0x006fea0003800000 */
[----:B------:R-:W-:Y:S02]  /*2ca0*/  SHF.L.U32 R2, R2, 0x1f, RZ ;  /* 0x0000001f02027819 */ /* 0x000fe400000006ff */
[----:B------:R-:W-:-:S07]  /*2cb0*/  MOV R0, UR7 ;  /* 0x0000000700007c02 */ /* 0x000fce0008000f00 */
.L_x_53:
[----:B-1----:R1:W2:Y:S02]  /*2cc0*/  SYNCS.PHASECHK.TRANS64.TRYWAIT P0, [R0+URZ+0x60], R2 ;  /* 0x00006002000075a7 */ /* 0x0022a400080011ff */
[----:B--2---:R-:W-:Y:S05]  /*2cd0*/  @!P0 NANOSLEEP.SYNCS 0x989680 ;  /* 0x009896800000895d */ /* 0x004fea0003900000 */
[----:B------:R-:W2:Y:S02]  /*2ce0*/  @!P0 SYNCS.PHASECHK.TRANS64 P0, [R0+URZ+0x60], R2 ;  /* 0x00006002000085a7 */ /* 0x000ea400080010ff */
[----:B--2---:R-:W-:Y:S05]  /*2cf0*/  @P0 EXIT ;  /* 0x000000000000094d */ /* 0x004fea0003800000 */
[----:B------:R-:W-:Y:S05]  /*2d00*/  BRA `(.L_x_53) ;  /* 0xfffffffc00ec7947 */ /* 0x000fea000383ffff */
.L_x_46:
[----:B------:R-:W-:Y:S05]  /*2d10*/  BRA.U UP4, `(.L_x_54) ;  /* 0x0000000d04807547 */ /* 0x000fea000b800000 */
[----:B------:R-:W-:Y:S01]  /*2d20*/  UMOV UR4, 0x40 ;  /* 0x0000004000047882 */ /* 0x000fe20000000000 */
[----:B------:R-:W-:Y:S01]  /*2d30*/  NOP ;  /* 0x0000000000007918 */ /* 0x000fe20000000000 */
[----:B------:R-:W-:Y:S01]  /*2d40*/  ULEA UR5, UR48, UR4, 0x18 ;  /* 0x0000000430057291 */ /* 0x000fe2000f8ec0ff */
[----:B------:R-:W-:Y:S02]  /*2d50*/  UMOV UR6, 0x400 ;  /* 0x0000040000067882 */ /* 0x000fe40000000000 */
[----:B------:R-:W-:-:S06]  /*2d60*/  ULEA UR6, UR48, UR6, 0x18 ;  /* 0x0000000630067291 */ /* 0x000fcc000f8ec0ff */
[----:B------:R-:W2:Y:S02]  /*2d70*/  LDS.U8 R0, [UR5+0x1c] ;  /* 0x00001c05ff007984 */ /* 0x000ea40008000000 */
[----:B--2---:R-:W-:-:S13]  /*2d80*/  ISETP.NE.AND P0, PT, R0, RZ, PT ;  /* 0x000000ff0000720c */ /* 0x004fda0003f05270 */
[----:B------:R-:W-:Y:S05]  /*2d90*/  @P0 BRA `(.L_x_55) ;  /* 0x0000000000580947 */ /* 0x000fea0003800000 */
[----:B------:R-:W-:-:S13]  /*2da0*/  ELECT P0, URZ, PT ;  /* 0x0000000000ff782f */ /* 0x000fda0003800000 */
[----:B------:R-:W-:Y:S05]  /*2db0*/  @!P0 BRA `(.L_x_56) ;  /* 0x0000000000608947 */ /* 0x000fea0003800000 */
[----:B------:R-:W-:Y:S01]  /*2dc0*/  UMOV UR4, 0x10 ;  /* 0x0000001000047882 */ /* 0x000fe20000000000 */
[----:B------:R-:W-:Y:S01]  /*2dd0*/  HFMA2 R0, -RZ, RZ, 0, 5.9604644775390625e-08 ;  /* 0x00000001ff007431 */ /* 0x000fe200000001ff */
[----:B------:R-:W-:-:S03]  /*2de0*/  MOV R3, 0xffff ;  /* 0x0000ffff00037802 */ /* 0x000fc60000000f00 */
[----:B------:R-:W-:Y:S04]  /*2df0*/  DEPBAR.LE SB2, 0x36 ;  /* 0x0000ad800000791a */ /* 0x000fe80000000000 */
[----:B------:R-:W2:Y:S02]  /*2e00*/  UTCATOMSWS.FIND_AND_SET.ALIGN UP0, UR4, UR4 ;  /* 0x00000004000475e3 */ /* 0x000ea40008000800 */
[----:B--2---:R-:W-:Y:S01]  /*2e10*/  MOV R4, UR4 ;  /* 0x0000000400047c02 */ /* 0x004fe20008000f00 */
[----:B------:R-:W-:Y:S06]  /*2e20*/  BRA.U UP0, `(.L_x_57) ;  /* 0x0000000100187547 */ /* 0x000fec000b800000 */
.L_x_58:
[----:B------:R-:W-:Y:S05]  /*2e30*/  NANOSLEEP 0x64 ;  /* 0x000000640000795d */ /* 0x000fea0003800000 */
[----:B------:R-:W-:-:S05]  /*2e40*/  UMOV UR4, 0x10 ;  /* 0x0000001000047882 */ /* 0x000fca0000000000 */
[----:B------:R-:W-:Y:S04]  /*2e50*/  DEPBAR.LE SB2, 0x36 ;  /* 0x0000ad800000791a */ /* 0x000fe80000000000 */
[----:B------:R-:W2:Y:S02]  /*2e60*/  UTCATOMSWS.FIND_AND_SET.ALIGN UP0, UR4, UR4 ;  /* 0x00000004000475e3 */ /* 0x000ea40008000800 */
[----:B--2---:R-:W-:Y:S01]  /*2e70*/  MOV R4, UR4 ;  /* 0x0000000400047c02 */ /* 0x004fe20008000f00 */
[----:B------:R-:W-:Y:S05]  /*2e80*/  BRA.U !UP0, `(.L_x_58) ;  /* 0xfffffffd08e87547 */ /* 0x000fea000b83ffff */
.L_x_57:
[-C--:B------:R-:W-:Y:S02]  /*2e90*/  SHF.L.U32 R3, R3, R4.reuse, RZ ;  /* 0x0000000403037219 */ /* 0x080fe400000006ff */
[----:B------:R-:W-:Y:S01]  /*2ea0*/  SHF.L.U32 R0, R0, R4, RZ ;  /* 0x0000000400007219 */ /* 0x000fe200000006ff */
[----:B------:R-:W-:Y:S02]  /*2eb0*/  IMAD.SHL.U32 R4, R4, 0x20, RZ ;  /* 0x0000002004047824 */ /* 0x000fe400078e00ff */
[----:B------:R2:W-:Y:S04]  /*2ec0*/  ATOMS.OR RZ, [UR5+0x14], R3 ;  /* 0x00001403ffff798c */ /* 0x0005e8000b000005 */
[----:B------:R2:W-:Y:S04]  /*2ed0*/  ATOMS.OR RZ, [UR5+0x18], R0 ;  /* 0x00001800ffff798c */ /* 0x0005e8000b000005 */
[----:B------:R2:W-:Y:S01]  /*2ee0*/  STS [UR6+0x100], R4 ;  /* 0x00010004ff007988 */ /* 0x0005e20008000806 */
[----:B------:R-:W-:Y:S05]  /*2ef0*/  BRA `(.L_x_56) ;  /* 0x0000000000107947 */ /* 0x000fea0003800000 */
.L_x_55:
[----:B------:R-:W-:Y:S02]  /*2f00*/  MOV R0, 0xffffffff ;  /* 0xffffffff00007802 */ /* 0x000fe40000000f00 */
[----:B------:R-:W-:-:S03]  /*2f10*/  MOV R4, 0x2f40 ;  /* 0x00002f4000047802 */ /* 0x000fc60000000f00 */
[----:B------:R2:W-:Y:S04]  /*2f20*/  STS [UR6+0x100], R0 ;  /* 0x00010000ff007988 */ /* 0x0005e80008000806 */
[----:B-12--5:R-:W-:Y:S05]  /*2f30*/  CALL.REL.NOINC `($__internal_1_$__cuda_sm10x_tcgen05_guardrail_trap_phase_invalid_during_alloc) ;  /* 0x0000003c00d07944 */ /* 0x026fea0003c00000 */
.L_x_56:
[----:B------:R-:W-:Y:S05]  /*2f40*/  WARPSYNC.ALL ;  /* 0x0000000000007948 */ /* 0x000fea0003800000 */
[----:B------:R-:W3:Y:S01]  /*2f50*/  S2UR UR4, SR_CgaCtaId ;  /* 0x00000000000479c3 */ /* 0x000ee20000008800 */
[----:B------:R-:W-:Y:S01]  /*2f60*/  UMOV UR13, 0x400 ;  /* 0x00000400000d7882 */ /* 0x000fe20000000000 */
[----:B------:R-:W-:-:S06]  /*2f70*/  NOP ;  /* 0x0000000000007918 */ /* 0x000fcc0000000000 */
[----:B------:R-:W-:Y:S06]  /*2f80*/  BAR.ARV 0x6, 0xa0 ;  /* 0x0182800000007b1d */ /* 0x000fec0000002000 */
[----:B------:R-:W4:Y:S01]  /*2f90*/  LDCU UR5, c[0x0][0x38c] ;  /* 0x00007180ff0577ac */ /* 0x000f220008000800 */
[----:B------:R-:W-:Y:S01]  /*2fa0*/  LOP3.LUT R2, R2, 0xffff, RZ, 0xc0, !PT ;  /* 0x0000ffff02027812 */ /* 0x000fe200078ec0ff */
[----:B------:R-:W-:Y:S01]  /*2fb0*/  IMAD.MOV.U32 R11, RZ, RZ, 0x1 ;  /* 0x00000001ff0b7424 */ /* 0x000fe200078e00ff */
[----:B------:R-:W-:Y:S01]  /*2fc0*/  CS2R R8, SRZ ;  /* 0x0000000000087805 */ /* 0x000fe2000001ff00 */
[----:B------:R-:W1:Y:S01]  /*2fd0*/  LDCU UR8, c[0x0][0x38c] ;  /* 0x00007180ff0877ac */ /* 0x000e620008000800 */
[----:B------:R-:W-:Y:S01]  /*2fe0*/  R2UR UR15, R2 ;  /* 0x00000000020f72ca */ /* 0x000fe200000e0000 */
[----:B------:R-:W-:Y:S01]  /*2ff0*/  IMAD.MOV.U32 R10, RZ, RZ, RZ ;  /* 0x000000ffff0a7224 */ /* 0x000fe200078e00ff */
[----:B------:R-:W-:Y:S01]  /*3000*/  UMOV UR18, URZ ;  /* 0x000000ff00127c82 */ /* 0x000fe20008000000 */
[----:B------:R-:W-:Y:S01]  /*3010*/  UMOV UR10, URZ ;  /* 0x000000ff000a7c82 */ /* 0x000fe20008000000 */
[----:B---3--:R-:W-:Y:S01]  /*3020*/  ULEA UR13, UR4, UR13, 0x18 ;  /* 0x0000000d040d7291 */ /* 0x008fe2000f8ec0ff */
[----:B------:R-:W-:Y:S01]  /*3030*/  UMOV UR20, 0x0 ;  /* 0x0000000000147882 */ /* 0x000fe20000000000 */
[----:B------:R-:W-:-:S02]  /*3040*/  UMOV UR21, 0x4100490 ;  /* 0x0410049000157882 */ /* 0x000fc40000000000 */
[----:B------:R-:W-:Y:S02]  /*3050*/  UIADD3 UR6, UPT, UPT, UR13, 0x2400, URZ ;  /* 0x000024000d067890 */ /* 0x000fe4000fffe0ff */
[----:B------:R-:W-:Y:S02]  /*3060*/  UIADD3 UR7, UPT, UPT, UR13, 0x3c00, URZ ;  /* 0x00003c000d077890 */ /* 0x000fe4000fffe0ff */
[----:B----4-:R-:W-:Y:S01]  /*3070*/  UIADD3 UR5, UPT, UPT, UR5, 0x1f, URZ ;  /* 0x0000001f05057890 */ /* 0x010fe2000fffe0ff */
[----:B--2---:R-:W2:Y:S01]  /*3080*/  LDS R0, [UR13+0x100] ;  /* 0x0001000dff007984 */ /* 0x004ea20008000800 */
[----:B------:R-:W-:Y:S02]  /*3090*/  USHF.R.U32.HI UR6, URZ, 0x4, UR6 ;  /* 0x00000004ff067899 */ /* 0x000fe40008011606 */
[----:B------:R-:W-:Y:S02]  /*30a0*/  USHF.R.S32.HI UR4, URZ, 0x1f, UR5 ;  /* 0x0000001fff047899 */ /* 0x000fe40008011405 */
[----:B------:R-:W-:-:S02]  /*30b0*/  ULOP3.LUT UR6, UR6, 0x3fff, URZ, 0xc0, !UPT ;  /* 0x00003fff06067892 */ /* 0x000fc4000f8ec0ff */
[----:B------:R-:W-:Y:S02]  /*30c0*/  ULEA.HI UR4, UR4, UR5, URZ, 0x5 ;  /* 0x0000000504047291 */ /* 0x000fe4000f8f28ff */
[----:B------:R-:W-:Y:S02]  /*30d0*/  USHF.R.U32.HI UR5, URZ, 0x4, UR7 ;  /* 0x00000004ff057899 */ /* 0x000fe40008011607 */
[----:B------:R-:W-:Y:S02]  /*30e0*/  USHF.R.S32.HI UR22, URZ, 0x5, UR4 ;  /* 0x00000005ff167899 */ /* 0x000fe40008011404 */
[----:B------:R-:W-:Y:S02]  /*30f0*/  ULOP3.LUT UR5, UR5, 0x3fff, URZ, 0xc0, !UPT ;  /* 0x00003fff05057892 */ /* 0x000fe4000f8ec0ff */
[----:B------:R-:W-:Y:S02]  /*3100*/  UISETP.LT.AND UP0, UPT, UR22, 0x1, UPT ;  /* 0x000000011600788c */ /* 0x000fe4000bf01270 */
[----:B------:R-:W-:-:S02]  /*3110*/  ULOP3.LUT UR16, UR6, 0x10000, URZ, 0xfc, !UPT ;  /* 0x0001000006107892 */ /* 0x000fc4000f8efcff */
[----:B------:R-:W-:Y:S02]  /*3120*/  USEL UR23, UR22, 0x1, !UP0 ;  /* 0x0000000116177887 */ /* 0x000fe4000c000000 */
[----:B------:R-:W-:Y:S02]  /*3130*/  ULOP3.LUT UR17, UR5, 0x10000, URZ, 0xfc, !UPT ;  /* 0x0001000005117892 */ /* 0x000fe4000f8efcff */
[----:B------:R-:W-:Y:S02]  /*3140*/  UIADD3 UR23, UPT, UPT, -UR23, URZ, URZ ;  /* 0x000000ff17177290 */ /* 0x000fe4000fffe1ff */
[----:B-1----:R-:W-:Y:S01]  /*3150*/  UISETP.GE.AND UP4, UPT, UR8, 0x1, UPT ;  /* 0x000000010800788c */ /* 0x002fe2000bf86270 */
[----:B--2---:R-:W-:-:S15]  /*3160*/  R2UR UR24, R0 ;  /* 0x00000000001872ca */ /* 0x004fde00000e0000 */
.L_x_65:
[----:B------:R-:W-:Y:S02]  /*3170*/  LEA R0, R10, UR13, 0x3 ;  /* 0x0000000d0a007c11 */ /* 0x000fe4000f8e18ff */
[----:B------:R-:W-:Y:S02]  /*3180*/  SHF.L.U32 R2, R9, 0x1f, RZ ;  /* 0x0000001f09027819 */ /* 0x000fe400000006ff */
[----:B------:R-:W-:Y:S01]  /*3190*/  PLOP3.LUT P0, PT, PT, PT, UP4, 0x80, 0x8 ;  /* 0x000000000008781c */ /* 0x000fe20003f0f048 */
[----:B------:R-:W-:Y:S01]  /*31a0*/  VIADD R3, R0, 0x60 ;  /* 0x0000006000037836 */ /* 0x000fe20000000000 */
[----:B-1----:R-:W1:Y:S02]  /*31b0*/  SYNCS.PHASECHK.TRANS64.TRYWAIT P1, [R0+URZ+0x50], R2 ;  /* 0x00005002000075a7 */ /* 0x002e6400080211ff */
[----:B-1-3--:R-:W-:Y:S09]  /*31c0*/  @!P1 BRA `(.L_x_59) ;  /* 0x0000003400f89947 */ /* 0x00aff20003800000 */
.L_x_114:
[----:B------:R-:W-:Y:S01]  /*31d0*/  LEA R4, R10, UR13, 0x4 ;  /* 0x0000000d0a047c11 */ /* 0x000fe2000f8e20ff */
[----:B------:R-:W-:Y:S01]  /*31e0*/  @UP4 ULEA UR4, UR10, UR13, 0x3 ;  /* 0x0000000d0a044291 */ /* 0x000fe2000f8e18ff */
[----:B------:R-:W-:Y:S01]  /*31f0*/  PLOP3.LUT P2, PT, PT, PT, PT, 0x80, 0x8 ;  /* 0x000000000008781c */ /* 0x000fe20003f4f070 */
[----:B------:R-:W-:Y:S01]  /*3200*/  ULEA UR19, UR18, UR13, 0x3 ;  /* 0x0000000d12137291 */ /* 0x000fe2000f8e18ff */
[----:B------:R-:W-:Y:S02]  /*3210*/  PRMT R3, RZ, 0x654, R3 ;  /* 0x00000654ff037816 */ /* 0x000fe40000000003 */
[----:B------:R-:W2:Y:S01]  /*3220*/  LDS.128 R4, [R4+0xe0] ;  /* 0x0000e00004047984 */ /* 0x000ea20000000c00 */
[----:B-1----:R-:W-:Y:S02]  /*3230*/  @P0 SHF.L.U32 R2, R8, 0x1f, RZ ;  /* 0x0000001f08020819 */ /* 0x002fe400000006ff */
[----:B------:R-:W-:Y:S01]  /*3240*/  SHF.L.U32 R0, R11, 0x1f, RZ ;  /* 0x0000001f0b007819 */ /* 0x000fe200000006ff */
[----:B------:R-:W-:Y:S01]  /*3250*/  @!PT LDS RZ, [RZ] ;  /* 0x00000000fffff984 */ /* 0x000fe20000000800 */
[----:B------:R-:W-:Y:S01]  /*3260*/  @!PT LDS RZ, [RZ] ;  /* 0x00000000fffff984 */ /* 0x000fe20000000800 */
[----:B------:R-:W-:Y:S01]  /*3270*/  @!PT LDS RZ, [RZ] ;  /* 0x00000000fffff984 */ /* 0x000fe20000000800 */
[----:B------:R-:W-:Y:S01]  /*3280*/  @!PT LDS RZ, [RZ] ;  /* 0x00000000fffff984 */ /* 0x000fe20000000800 */
[----:B------:R1:W-:Y:S06]  /*3290*/  MEMBAR.ALL.CTA ;  /* 0x0000000000007992 */ /* 0x0003ec0000008000 */
[----:B-1----:R-:W1:Y:S02]  /*32a0*/  FENCE.VIEW.ASYNC.S ;  /* 0x00000000000073c6 */ /* 0x002e640000000000 */
[----:B-1----:R1:W-:Y:S01]  /*32b0*/  SYNCS.ARRIVE.TRANS64.RED.A1T0 RZ, [R3+URZ], RZ ;  /* 0x000000ff03ff79a7 */ /* 0x0023e200081004ff */
[----:B------:R1:W3:Y:S01]  /*32c0*/  @P0 SYNCS.PHASECHK.TRANS64.TRYWAIT P2, [UR4], R2 ;  /* 0x00000002ff0005a7 */ /* 0x0002e20008041104 */
[----:B--2---:R-:W-:Y:S01]  /*32d0*/  LOP3.LUT P1, RZ, R6, 0x1, RZ, 0xc0, !PT ;  /* 0x0000000106ff7812 */ /* 0x004fe2000782c0ff */
[----:B------:R-:W2:Y:S02]  /*32e0*/  SYNCS.PHASECHK.TRANS64.TRYWAIT P0, [UR19+0x90], R0 ;  /* 0x00009000ff0075a7 */ /* 0x000ea40008001113 */
[----:B-123--:R-:W-:Y:S10]  /*32f0*/  @!P0 BRA `(.L_x_60) ;  /* 0x0000003400c08947 */ /* 0x00eff40003800000 */
.L_x_116:
[----:B------:R-:W-:Y:S01]  /*3300*/  IADD3 R10, PT, PT, R10, 0x1, RZ ;  /* 0x000000010a0a7810 */ /* 0x000fe20007ffe0ff */
[----:B------:R-:W-:Y:S06]  /*3310*/  BRA.U !UP4, `(.L_x_61) ;  /* 0x000000010ca07547 */ /* 0x000fec000b800000 */
[----:B------:R-:W-:Y:S02]  /*3320*/  ULEA.HI UR4, UR18, UR18, URZ, 0x1 ;  /* 0x0000001212047291 */ /* 0x000fe4000f8f08ff */
[----:B------:R-:W-:Y:S02]  /*3330*/  UPLOP3.LUT UP2, UPT, UPT, UPT, UPT, 0x40, 0x4 ;  /* 0x000000000004789c */ /* 0x000fe40003f4e870 */
[----:B------:R-:W-:Y:S02]  /*3340*/  USHF.L.U32 UR5, UR4, 0x5, URZ ;  /* 0x0000000504057899 */ /* 0x000fe400080006ff */
[----:B------:R-:W-:Y:S02]  /*3350*/  ULOP3.LUT UR14, UR4, 0xffe, URZ, 0xc0, !UPT ;  /* 0x00000ffe040e7892 */ /* 0x000fe4000f8ec0ff */
[----:B------:R-:W-:Y:S02]  /*3360*/  ULOP3.LUT UR4, UR5, 0xffffffc0, URZ, 0xc0, !UPT ;  /* 0xffffffc005047892 */ /* 0x000fe4000f8ec0ff */
[----:B------:R-:W-:-:S02]  /*3370*/  UIADD3 UR14, UPT, UPT, -UR14, UR18, URZ ;  /* 0x000000120e0e7290 */ /* 0x000fc4000fffe1ff */
[----:B------:R-:W-:Y:S01]  /*3380*/  UIADD3 UR4, UPT, UPT, UR24, UR4, URZ ;  /* 0x0000000418047290 */ /* 0x000fe2000fffe0ff */
[----:B------:R-:W-:Y:S01]  /*3390*/  UMOV UR12, UR23 ;  /* 0x00000017000c7c82 */ /* 0x000fe20008000000 */
[----:B------:R-:W-:Y:S02]  /*33a0*/  UMOV UR11, UR22 ;  /* 0x00000016000b7c82 */ /* 0x000fe40008000000 */
[----:B------:R-:W-:Y:S01]  /*33b0*/  ULEA UR14, UR14, UR4, 0x14 ;  /* 0x000000040e0e7291 */ /* 0x000fe2000f8ea0ff */
[----:B------:R-:W-:-:S11]  /*33c0*/  UMOV UR5, UR10 ;  /* 0x0000000a00057c82 */ /* 0x000fd60008000000 */
.L_x_64:
[----:B------:R-:W-:Y:S02]  /*33d0*/  UIADD3 UR12, UPT, UPT, UR12, 0x1, URZ ;  /* 0x000000010c0c7890 */ /* 0x000fe4000fffe0ff */
[----:B--2---:R-:W-:Y:S02]  /*33e0*/  ULEA UR6, UR5, UR13, 0x3 ;  /* 0x0000000d05067291 */ /* 0x004fe4000f8e18ff */
[----:B------:R-:W-:Y:S01]  /*33f0*/  UISETP.NE.AND UP3, UPT, UR12, URZ, UPT ;  /* 0x000000ff0c00728c */ /* 0x000fe2000bf65270 */
[----:B---3--:R-:W-:Y:S10]  /*3400*/  @P2 BRA `(.L_x_62) ;  /* 0x00000000000c2947 */ /* 0x008ff40003800000 */
[----:B-1----:R-:W-:Y:S04]  /*3410*/  SHF.L.U32 R2, R8, 0x1f, RZ ;  /* 0x0000001f08027819 */ /* 0x002fe800000006ff */
[----:B------:R-:W1:Y:S02]  /*3420*/  SYNCS.PHASECHK.TRANS64.TRYWAIT P0, [UR6], R2 ;  /* 0x00000002ff0075a7 */ /* 0x000e640008001106 */
[----:B-1----:R-:W-:Y:S05]  /*3430*/  @!P0 BRA `(.L_x_63) ;  /* 0x0000003400888947 */ /* 0x002fea0003800000 */
.L_x_62:
[----:B------:R-:W-:Y:S01]  /*3440*/  UISETP.NE.AND UP0, UPT, UR11, 0x1, UPT ;  /* 0x000000010b00788c */ /* 0x000fe2000bf05270 */
[----:B------:R-:W-:Y:S01]  /*3450*/  PLOP3.LUT P2, PT, PT, PT, PT, 0x80, 0x8 ;  /* 0x000000000008781c */ /* 0x000fe20003f4f070 */
[----:B------:R-:W-:Y:S02]  /*3460*/  UIADD3 UR4, UPT, UPT, UR5, 0x1, URZ ;  /* 0x0000000105047890 */ /* 0x000fe4000fffe0ff */
[----:B------:R-:W-:Y:S02]  /*3470*/  ULEA UR8, UR5, UR17, 0x7 ;  /* 0x0000001105087291 */ /* 0x000fe4000f8e38ff */
[----:B------:R-:W-:Y:S01]  /*3480*/  UISETP.NE.AND UP1, UPT, UR4, 0x3, UPT ;  /* 0x000000030400788c */ /* 0x000fe2000bf25270 */
[----:B------:R-:W-:Y:S01]  /*3490*/  PLOP3.LUT P0, PT, PT, PT, UP0, 0x80, 0x8 ;  /* 0x000000000008781c */ /* 0x000fe20003f0f008 */
[----:B------:R-:W-:Y:S02]  /*34a0*/  UIADD3 UR11, UPT, UPT, UR11, -0x1, URZ ;  /* 0xffffffff0b0b7890 */ /* 0x000fe4000fffe0ff */
[----:B------:R-:W-:Y:S02]  /*34b0*/  USEL UR7, URZ, 0x1, UP1 ;  /* 0x00000001ff077887 */ /* 0x000fe40008800000 */
[----:B------:R-:W-:Y:S01]  /*34c0*/  USEL UR10, UR4, URZ, UP1 ;  /* 0x000000ff040a7287 */ /* 0x000fe20008800000 */
[----:B------:R-:W-:Y:S03]  /*34d0*/  UMOV UR9, 0xc0004010 ;  /* 0xc000401000097882 */ /* 0x000fe60000000000 */
[----:B------:R-:W-:Y:S01]  /*34e0*/  @UP0 ULEA UR4, UR10, UR13, 0x3 ;  /* 0x0000000d0a040291 */ /* 0x000fe2000f8e18ff */
[----:B------:R-:W-:Y:S01]  /*34f0*/  LOP3.LUT R8, R8, UR7, RZ, 0x3c, !PT ;  /* 0x0000000708087c12 */ /* 0x000fe2000f8e3cff */
[----:B------:R-:W-:Y:S03]  /*3500*/  UMOV UR7, 0xc0004010 ;  /* 0xc000401000077882 */ /* 0x000fe60000000000 */
[----:B-1----:R-:W-:Y:S04]  /*3510*/  @P0 SHF.L.U32 R0, R8, 0x1f, RZ ;  /* 0x0000001f08000819 */ /* 0x002fe800000006ff */
[----:B------:R2:W3:Y:S01]  /*3520*/  @P0 SYNCS.PHASECHK.TRANS64.TRYWAIT P2, [UR4], R0 ;  /* 0x00000000ff0005a7 */ /* 0x0004e20008041104 */
[----:B------:R-:W-:Y:S02]  /*3530*/  UIADD3 UR4, UPT, UPT, UR6, 0x18, URZ ;  /* 0x0000001806047890 */ /* 0x000fe4000fffe0ff */
[----:B------:R-:W-:Y:S03]  /*3540*/  ULEA UR6, UR5, UR16, 0x7 ;  /* 0x0000001005067291 */ /* 0x000fe6000f8e38ff */
[----:B------:R-:W-:Y:S06]  /*3550*/  UMOV UR5, UR10 ;  /* 0x0000000a00057c82 */ /* 0x000fec0008000000 */
[----:B------:R2:W-:Y:S01]  /*3560*/  UTCQMMA gdesc[UR6], gdesc[UR8], tmem[UR14], tmem[UR20], idesc[UR21], UP2 ;  /* 0x00ff1408060075ea */ /* 0x0005e2000900030e */
[----:B------:R-:W-:Y:S01]  /*3570*/  UPLOP3.LUT UP2, UPT, UPT, UPT, UPT, 0x80, 0x8 ;  /* 0x000000000008789c */ /* 0x000fe20003f4f070 */
[----:B------:R2:W-:Y:S01]  /*3580*/  UTCBAR.MULTICAST [UR4], URZ, UR15 ;  /* 0x000000ff040073e9 */ /* 0x0005e2000800080f */
[----:B------:R-:W-:Y:S09]  /*3590*/  BRA.U UP3, `(.L_x_64) ;  /* 0xfffffffd038c7547 */ /* 0x000ff2000b83ffff */
.L_x_61:
[----:B--2---:R-:W-:Y:S01]  /*35a0*/  UIADD3 UR4, UPT, UPT, UR18, 0x1, URZ ;  /* 0x0000000112047890 */ /* 0x004fe2000fffe0ff */
[C---:B------:R-:W-:Y:S01]  /*35b0*/  ISETP.NE.AND P0, PT, R10.reuse, 0x2, PT ;  /* 0x000000020a00780c */ /* 0x040fe20003f05270 */
[----:B------:R-:W-:Y:S02]  /*35c0*/  UIADD3 UR5, UPT, UPT, UR19, 0x70, URZ ;  /* 0x0000007013057890 */ /* 0x000fe4000fffe0ff */
[----:B------:R-:W-:Y:S01]  /*35d0*/  UISETP.NE.AND UP0, UPT, UR4, 0x4, UPT ;  /* 0x000000040400788c */ /* 0x000fe2000bf05270 */
[----:B-1----:R-:W-:Y:S02]  /*35e0*/  SEL R0, RZ, 0x1, P0 ;  /* 0x00000001ff007807 */ /* 0x002fe40000000000 */
[----:B------:R-:W-:Y:S01]  /*35f0*/  SEL R10, R10, RZ, P0 ;  /* 0x000000ff0a0a7207 */ /* 0x000fe20000000000 */
[----:B------:R-:W-:Y:S01]  /*3600*/  USEL UR6, URZ, 0x1, UP0 ;  /* 0x00000001ff067887 */ /* 0x000fe20008000000 */
[----:B------:R-:W-:Y:S01]  /*3610*/  LOP3.LUT R9, R9, R0, RZ, 0x3c, !PT ;  /* 0x0000000009097212 */ /* 0x000fe200078e3cff */
[----:B------:R-:W-:Y:S01]  /*3620*/  USEL UR18, UR4, URZ, UP0 ;  /* 0x000000ff04127287 */ /* 0x000fe20008000000 */
[----:B------:R1:W-:Y:S03]  /*3630*/  UTCBAR [UR5], URZ ;  /* 0x000000ff050073e9 */ /* 0x0003e600080000ff */
[----:B------:R-:W-:Y:S01]  /*3640*/  LOP3.LUT R11, R11, UR6, RZ, 0x3c, !PT ;  /* 0x000000060b0b7c12 */ /* 0x000fe2000f8e3cff */
[----:B------:R-:W-:Y:S07]  /*3650*/  @P1 BRA `(.L_x_65) ;  /* 0xfffffff800c41947 */ /* 0x000fee000383ffff */
[----:B------:R-:W2:Y:S01]  /*3660*/  S2UR UR8, SR_CgaCtaId ;  /* 0x00000000000879c3 */ /* 0x000ea20000008800 */
[----:B------:R-:W-:Y:S01]  /*3670*/  ELECT P0, URZ, PT ;  /* 0x0000000000ff782f */ /* 0x000fe20003800000 */
[----:B------:R-:W-:Y:S01]  /*3680*/  IMAD.MOV.U32 R0, RZ, RZ, 0x1 ;  /* 0x00000001ff007424 */ /* 0x000fe200078e00ff */
[----:B------:R-:W-:Y:S01]  /*3690*/  UIADD3 UR13, UPT, UPT, UR13, 0x90, URZ ;  /* 0x000000900d0d7890 */ /* 0x000fe2000fffe0ff */
[----:B------:R-:W-:Y:S01]  /*36a0*/  SHF.L.U32 R2, R11, 0x1f, RZ ;  /* 0x0000001f0b027819 */ /* 0x000fe200000006ff */
[----:B------:R-:W-:-:S03]  /*36b0*/  UMOV UR4, 0x40 ;  /* 0x0000004000047882 */ /* 0x000fc60000000000 */
[----:B------:R-:W-:Y:S01]  /*36c0*/  UVIRTCOUNT.DEALLOC.SMPOOL 0x80 ;  /* 0x000000800000784c */ /* 0x000fe20000000000 */
[----:B--2---:R-:W-:Y:S02]  /*36d0*/  ULEA UR8, UR8, UR4, 0x18 ;  /* 0x0000000408087291 */ /* 0x004fe4000f8ec0ff */
[----:B------:R-:W-:-:S07]  /*36e0*/  ULEA UR4, UR18, UR13, 0x3 ;  /* 0x0000000d12047291 */ /* 0x000fce000f8e18ff */
[----:B------:R2:W-:Y:S02]  /*36f0*/  @P0 STS.U8 [UR8+0x1c], R0 ;  /* 0x00001c00ff000988 */ /* 0x0005e40008000008 */
[----:B------:R-:W4:Y:S02]  /*3700*/  SYNCS.PHASECHK.TRANS64.TRYWAIT P0, [UR4], R2 ;  /* 0x00000002ff0075a7 */ /* 0x000f240008001104 */
[----:B--2-4-:R-:W-:Y:S05]  /*3710*/  @!P0 BRA `(.L_x_66) ;  /* 0x0000003000e88947 */ /* 0x014fea0003800000 */
.L_x_119:
[----:B------:R-:W-:-:S04]  /*3720*/  UIADD3 UR4, UPT, UPT, UR18, 0x1, URZ ;  /* 0x0000000112047890 */ /* 0x000fc8000fffe0ff */
[----:B------:R-:W-:-:S04]  /*3730*/  UISETP.NE.AND UP0, UPT, UR4, 0x4, UPT ;  /* 0x000000040400788c */ /* 0x000fc8000bf05270 */
[----:B------:R-:W-:Y:S02]  /*3740*/  USEL UR6, URZ, 0x1, UP0 ;  /* 0x00000001ff067887 */ /* 0x000fe40008000000 */
[----:B------:R-:W-:-:S04]  /*3750*/  USEL UR4, UR4, URZ, UP0 ;  /* 0x000000ff04047287 */ /* 0x000fc80008000000 */
[----:B-1----:R-:W-:Y:S01]  /*3760*/  ULEA UR5, UR4, UR13, 0x3 ;  /* 0x0000000d04057291 */ /* 0x002fe2000f8e18ff */
[----:B--2---:R-:W-:-:S04]  /*3770*/  LOP3.LUT R2, R11, UR6, RZ, 0x3c, !PT ;  /* 0x000000060b027c12 */ /* 0x004fc8000f8e3cff */
[----:B------:R-:W-:-:S04]  /*3780*/  SHF.L.U32 R3, R2, 0x1f, RZ ;  /* 0x0000001f02037819 */ /* 0x000fc800000006ff */
[----:B------:R-:W1:Y:S02]  /*3790*/  SYNCS.PHASECHK.TRANS64.TRYWAIT P0, [UR5], R3 ;  /* 0x00000003ff0075a7 */ /* 0x000e640008001105 */
[----:B-1----:R-:W-:Y:S05]  /*37a0*/  @!P0 BRA `(.L_x_67) ;  /* 0x0000003000dc8947 */ /* 0x002fea0003800000 */
.L_x_121:
        /* <DEDUP_REMOVED lines=9> */
.L_x_123:
[----:B------:R-:W-:-:S04]  /*3840*/  UIADD3 UR4, UPT, UPT, UR4, 0x1, URZ ;  /* 0x0000000104047890 */ /* 0x000fc8000fffe0ff */
[----:B------:R-:W-:-:S04]  /*3850*/  UISETP.NE.AND UP0, UPT, UR4, 0x4, UPT ;  /* 0x000000040400788c */ /* 0x000fc8000bf05270 */
[----:B------:R-:W-:Y:S02]  /*3860*/  USEL UR5, URZ, 0x1, UP0 ;  /* 0x00000001ff057887 */ /* 0x000fe40008000000 */
[----:B------:R-:W-:-:S04]  /*3870*/  USEL UR4, UR4, URZ, UP0 ;  /* 0x000000ff04047287 */ /* 0x000fc80008000000 */
[----:B------:R-:W-:Y:S01]  /*3880*/  ULEA UR4, UR4, UR13, 0x3 ;  /* 0x0000000d04047291 */ /* 0x000fe2000f8e18ff */
[----:B------:R-:W-:-:S04]  /*3890*/  LOP3.LUT R2, R2, UR5, RZ, 0x3c, !PT ;  /* 0x0000000502027c12 */ /* 0x000fc8000f8e3cff */
[----:B------:R-:W-:-:S04]  /*38a0*/  SHF.L.U32 R2, R2, 0x1f, RZ ;  /* 0x0000001f02027819 */ /* 0x000fc800000006ff */
[----:B------:R-:W2:Y:S02]  /*38b0*/  SYNCS.PHASECHK.TRANS64.TRYWAIT P0, [UR4], R2 ;  /* 0x00000002ff0075a7 */ /* 0x000ea40008001104 */
[----:B--2---:R-:W-:Y:S05]  /*38c0*/  @!P0 BRA `(.L_x_69) ;  /* 0x0000003000c48947 */ /* 0x004fea0003800000 */
.L_x_125:
[----:B------:R-:W-:Y:S01]  /*38d0*/  NOP ;  /* 0x0000000000007918 */ /* 0x000fe20000000000 */
[----:B-1----:R-:W1:Y:S01]  /*38e0*/  LDS R0, [UR8+0x14] ;  /* 0x00001408ff007984 */ /* 0x002e620008000800 */
[----:B------:R-:W-:Y:S01]  /*38f0*/  ULOP3.LUT UR4, UR24, 0xffff, URZ, 0xc0, !UPT ;  /* 0x0000ffff18047892 */ /* 0x000fe2000f8ec0ff */
[----:B------:R-:W-:Y:S01]  /*3900*/  UMOV UR5, 0xffff ;  /* 0x0000ffff00057882 */ /* 0x000fe20000000000 */
[----:B------:R-:W-:Y:S02]  /*3910*/  UMOV UR6, 0x1 ;  /* 0x0000000100067882 */ /* 0x000fe40000000000 */
[----:B------:R-:W-:-:S04]  /*3920*/  USHF.R.U32.HI UR4, URZ, 0x5, UR4 ;  /* 0x00000005ff047899 */ /* 0x000fc80008011604 */
[----:B------:R-:W-:Y:S02]  /*3930*/  USHF.L.U32 UR5, UR5, UR4, URZ ;  /* 0x0000000405057299 */ /* 0x000fe400080006ff */
[----:B------:R-:W-:-:S04]  /*3940*/  USHF.L.U32 UR4, UR6, UR4, URZ ;  /* 0x0000000406047299 */ /* 0x000fc800080006ff */
[----:B-1----:R-:W-:-:S04]  /*3950*/  LOP3.LUT R0, R0, UR5, RZ, 0xc0, !PT ;  /* 0x0000000500007c12 */ /* 0x002fc8000f8ec0ff */
[----:B------:R-:W-:-:S13]  /*3960*/  ISETP.NE.AND P0, PT, R0, UR5, PT ;  /* 0x0000000500007c0c */ /* 0x000fda000bf05270 */
[----:B------:R-:W-:Y:S05]  /*3970*/  @P0 BRA `(.L_x_70) ;  /* 0x0000000000580947 */ /* 0x000fea0003800000 */
[----:B------:R-:W1:Y:S02]  /*3980*/  LDS R0, [UR8+0x18] ;  /* 0x00001808ff007984 */ /* 0x000e640008000800 */
[----:B-1----:R-:W-:-:S04]  /*3990*/  LOP3.LUT R0, R0, UR4, RZ, 0xc0, !PT ;  /* 0x0000000400007c12 */ /* 0x002fc8000f8ec0ff */
[----:B------:R-:W-:-:S13]  /*39a0*/  ISETP.NE.AND P0, PT, R0, UR4, PT ;  /* 0x0000000400007c0c */ /* 0x000fda000bf05270 */
[----:B------:R-:W-:Y:S05]  /*39b0*/  @P0 BRA `(.L_x_71) ;  /* 0x00000000003c0947 */ /* 0x000fea0003800000 */
[----:B------:R-:W1:Y:S01]  /*39c0*/  S2R R2, SR_LANEID ;  /* 0x0000000000027919 */ /* 0x000e620000000000 */
[----:B------:R-:W-:-:S06]  /*39d0*/  ULOP3.LUT UR5, URZ, UR5, URZ, 0x33, !UPT ;  /* 0x00000005ff057292 */ /* 0x000fcc000f8e33ff */
[----:B------:R-:W-:-:S04]  /*39e0*/  IMAD.U32 R0, RZ, RZ, UR5 ;  /* 0x00000005ff007e24 */ /* 0x000fc8000f8e00ff */
[----:B------:R2:W4:Y:S02]  /*39f0*/  REDUX UR7, R0 ;  /* 0x00000000000773c4 */ /* 0x0005240000000000 */
[----:B------:R1:W-:Y:S01]  /*3a00*/  UTCATOMSWS.AND URZ, UR5 ;  /* 0x0000000500ff79e3 */ /* 0x0003e20008000000 */
[----:B--2---:R-:W-:Y:S01]  /*3a10*/  LOP3.LUT R0, RZ, UR4, RZ, 0x33, !PT ;  /* 0x00000004ff007c12 */ /* 0x004fe2000f8e33ff */
[----:B------:R-:W-:Y:S02]  /*3a20*/  VOTEU.ANY UR4, UPT, PT ;  /* 0x0000000000047886 */ /* 0x000fe400038e0100 */
[----:B------:R-:W-:Y:S02]  /*3a30*/  UFLO.U32 UR4, UR4 ;  /* 0x00000004000472bd */ /* 0x000fe400080e0000 */
[----:B------:R-:W2:Y:S04]  /*3a40*/  REDUX UR6, R0 ;  /* 0x00000000000673c4 */ /* 0x000ea80000000000 */
[----:B-1----:R-:W-:-:S02]  /*3a50*/  ISETP.EQ.U32.AND P0, PT, R2, UR4, PT ;  /* 0x0000000402007c0c */ /* 0x002fc4000bf02070 */
[----:B----4-:R-:W-:-:S11]  /*3a60*/  MOV R2, UR7 ;  /* 0x0000000700027c02 */ /* 0x010fd60008000f00 */
[----:B------:R1:W-:Y:S01]  /*3a70*/  @P0 ATOMS.AND RZ, [UR8+0x14], R2 ;  /* 0x00001402ffff098c */ /* 0x0003e2000a800008 */
[----:B--2---:R-:W-:-:S05]  /*3a80*/  IMAD.U32 R0, RZ, RZ, UR6 ;  /* 0x00000006ff007e24 */ /* 0x004fca000f8e00ff */
[----:B------:R1:W-:Y:S01]  /*3a90*/  @P0 ATOMS.AND RZ, [UR8+0x18], R0 ;  /* 0x00001800ffff098c */ /* 0x0003e2000a800008 */
[----:B------:R-:W-:Y:S05]  /*3aa0*/  BRA `(.L_x_72) ;  /* 0x0000000000147947 */ /* 0x000fea0003800000 */
.L_x_71:
[----:B------:R-:W-:Y:S02]  /*3ab0*/  MOV R2, 0x3ad0 ;  /* 0x00003ad000027802 */ /* 0x000fe40000000f00 */
[----:B---3-5:R-:W-:Y:S05]  /*3ac0*/  CALL.REL.NOINC `($__internal_0_$__cuda_sm10x_tcgen05_guardrail_trap_col_being_dealloced_not_returned_by_alloc) ;  /* 0x0000003000e07944 */ /* 0x028fea0003c00000 */
[----:B------:R-:W-:Y:S05]  /*3ad0*/  BRA `(.L_x_72) ;  /* 0x0000000000087947 */ /* 0x000fea0003800000 */
.L_x_70:
[----:B------:R-:W-:Y:S02]  /*3ae0*/  MOV R2, 0x3b00 ;  /* 0x00003b0000027802 */ /* 0x000fe40000000f00 */
[----:B---3-5:R-:W-:Y:S05]  /*3af0*/  CALL.REL.NOINC `($__internal_2_$__cuda_sm10x_tcgen05_guardrail_trap_unallocated_columns_being_dealloced) ;  /* 0x0000003000ec7944 */ /* 0x028fea0003c00000 */
.L_x_72:
[----:B------:R-:W-:Y:S01]  /*3b00*/  NOP ;  /* 0x0000000000007918 */ /* 0x000fe20000000000 */
[----:B------:R-:W-:Y:S05]  /*3b10*/  EXIT ;  /* 0x000000000000794d */ /* 0x000fea0003800000 */
.L_x_54:
[----:B------:R-:W-:-:S09]  /*3b20*/  UISETP.NE.OR UP0, UPT, UR18, 0x3, !UP3 ;  /* 0x000000031200788c */ /* 0x000fd2000df05670 */
[----:B------:R-:W-:Y:S05]  /*3b30*/  BRA.U UP0, `(.L_x_73) ;  /* 0x0000000d00347547 */ /* 0x000fea000b800000 */
[----:B------:R-:W2:Y:S01]  /*3b40*/  LDCU.64 UR4, c[0x0][0x888] ;  /* 0x00011100ff0477ac */ /* 0x000ea20008000a00 */
[----:B------:R-:W3:Y:S01]  /*3b50*/  LDC.64 R12, c[0x0][0x348] ;  /* 0x0000d200ff0c7b82 */ /* 0x000ee20000000a00 */
[----:B------:R-:W-:Y:S02]  /*3b60*/  HFMA2 R9, -RZ, RZ, 0, 0 ;  /* 0x00000000ff097431 */ /* 0x000fe400000001ff */
[----:B------:R-:W-:Y:S01]  /*3b70*/  IMAD.MOV.U32 R11, RZ, RZ, 0x1 ;  /* 0x00000001ff0b7424 */ /* 0x000fe200078e00ff */
[----:B------:R-:W4:Y:S01]  /*3b80*/  LDCU UR33, c[0x0][0x370] ;  /* 0x00006e00ff2177ac */ /* 0x000f220008000800 */
[----:B------:R-:W-:Y:S01]  /*3b90*/  IMAD.MOV.U32 R10, RZ, RZ, RZ ;  /* 0x000000ffff0a7224 */ /* 0x000fe200078e00ff */
[----:B------:R-:W-:Y:S01]  /*3ba0*/  MOV R3, 0x1000 ;  /* 0x0000100000037802 */ /* 0x000fe20000000f00 */
[----:B------:R-:W4:Y:S01]  /*3bb0*/  LDCU.128 UR28, c[0x0][0xb10] ;  /* 0x00016200ff1c77ac */ /* 0x000f220008000c00 */
[----:B------:R-:W1:Y:S01]  /*3bc0*/  LDCU UR32, c[0x0][0x374] ;  /* 0x00006e80ff2077ac */ /* 0x000e620008000800 */
[----:B------:R-:W1:Y:S01]  /*3bd0*/  LDCU.64 UR26, c[0x0][0x890] ;  /* 0x00011200ff1a77ac */ /* 0x000e620008000a00 */
[----:B--2---:R-:W-:Y:S01]  /*3be0*/  UISETP.NE.U32.AND UP0, UPT, UR4, URZ, UPT ;  /* 0x000000ff0400728c */ /* 0x004fe2000bf05070 */
[----:B------:R-:W2:Y:S01]  /*3bf0*/  LDCU UR16, c[0x0][0xb0c] ;  /* 0x00016180ff1077ac */ /* 0x000ea20008000800 */
[----:B------:R-:W3:Y:S01]  /*3c00*/  LDCU UR38, c[0x0][0xb20] ;  /* 0x00016400ff2677ac */ /* 0x000ee20008000800 */
[----:B------:R-:W3:Y:S01]  /*3c10*/  LDCU UR4, c[0x0][0xb30] ;  /* 0x00016600ff0477ac */ /* 0x000ee20008000800 */
[----:B------:R-:W-:Y:S01]  /*3c20*/  UMOV UR17, 0x400 ;  /* 0x0000040000117882 */ /* 0x000fe20000000000 */
[----:B----4-:R-:W-:-:S02]  /*3c30*/  UIMAD.WIDE.U32 UR6, UR33, UR28, URZ ;  /* 0x0000001c210672a5 */ /* 0x010fc4000f8e00ff */
[----:B-1----:R-:W-:Y:S02]  /*3c40*/  UIMAD.WIDE.U32 UR8, UR32, UR31, URZ ;  /* 0x0000001f200872a5 */ /* 0x002fe4000f8e00ff */
[----:B------:R-:W-:Y:S02]  /*3c50*/  ULEA UR17, UR48, UR17, 0x18 ;  /* 0x0000001130117291 */ /* 0x000fe4000f8ec0ff */
[----:B------:R-:W-:Y:S02]  /*3c60*/  USEL UR37, URZ, 0x1, UP5 ;  /* 0x00000001ff257887 */ /* 0x000fe4000a800000 */
[----:B------:R-:W-:Y:S02]  /*3c70*/  UISETP.NE.AND.EX UP5, UPT, UR5, URZ, UPT, UP0 ;  /* 0x000000ff0500728c */ /* 0x000fe4000bfa5300 */
[----:B------:R-:W-:Y:S02]  /*3c80*/  UISETP.NE.U32.AND UP6, UPT, UR26, URZ, UPT ;  /* 0x000000ff1a00728c */ /* 0x000fe4000bfc5070 */
[----:B------:R-:W-:-:S02]  /*3c90*/  UIADD3 UR5, UPT, UPT, UR17, 0x30, URZ ;  /* 0x0000003011057890 */ /* 0x000fc4000fffe0ff */
[----:B------:R-:W-:Y:S01]  /*3ca0*/  UISETP.NE.AND UP0, UPT, UR42, 0x1, UPT ;  /* 0x000000012a00788c */ /* 0x000fe2000bf05270 */
[----:B------:R-:W-:Y:S01]  /*3cb0*/  UMOV UR35, UR7 ;  /* 0x0000000700237c82 */ /* 0x000fe20008000000 */
[----:B------:R-:W-:Y:S01]  /*3cc0*/  UMOV UR34, UR9 ;  /* 0x0000000900227c82 */ /* 0x000fe20008000000 */
[----:B--2---:R-:W-:Y:S02]  /*3cd0*/  UISETP.NE.AND UP0, UPT, UR16, 0x1, UPT ;  /* 0x000000011000788c */ /* 0x004fe4000bf05270 */
[----:B------:R-:W-:Y:S02]  /*3ce0*/  UPLOP3.LUT UP4, UPT, UPT, UPT, UPT, 0x40, 0x4 ;  /* 0x000000000004789c */ /* 0x000fe40003f8e870 */
[----:B------:R-:W-:Y:S01]  /*3cf0*/  UISETP.GE.AND UP2, UPT, UR42, 0x1, UPT ;  /* 0x000000012a00788c */ /* 0x000fe2000bf46270 */
[----:B------:R-:W1:Y:S01]  /*3d00*/  LDCU.64 UR14, c[0x0][0xb28] ;  /* 0x00016500ff0e77ac */ /* 0x000e620008000a00 */
[----:B------:R-:W-:Y:S02]  /*3d10*/  UISETP.NE.AND.EX UP6, UPT, UR27, URZ, UPT, UP6 ;  /* 0x000000ff1b00728c */ /* 0x000fe4000bfc5360 */
[----:B------:R-:W-:-:S02]  /*3d20*/  UPRMT UR48, UR48, 0x654, UR5 ;  /* 0x0000065430307896 */ /* 0x000fc40008000005 */
[----:B------:R-:W-:Y:S02]  /*3d30*/  USHF.R.U32.HI UR35, URZ, UR29, UR35 ;  /* 0x0000001dff237299 */ /* 0x000fe40008011623 */
[----:B---3--:R-:W-:Y:S02]  /*3d40*/  USHF.R.U32.HI UR34, URZ, UR38, UR34 ;  /* 0x00000026ff227299 */ /* 0x008fe40008011622 */
[----:B------:R-:W-:Y:S02]  /*3d50*/  UISETP.NE.AND UP0, UPT, UR30, 0x1, UPT ;  /* 0x000000011e00788c */ /* 0x000fe4000bf05270 */
[----:B------:R-:W-:-:S11]  /*3d60*/  UISETP.NE.AND UP3, UPT, UR4, 0x1, UPT ;  /* 0x000000010400788c */ /* 0x000fd6000bf65270 */
.L_x_81:
[C---:B------:R-:W-:Y:S02]  /*3d70*/  LEA R8, R10.reuse, UR17, 0x3 ;  /* 0x000000110a087c11 */ /* 0x040fe4000f8e18ff */
[----:B------:R-:W-:Y:S02]  /*3d80*/  SHF.L.U32 R0, R9, 0x1f, RZ ;  /* 0x0000001f09007819 */ /* 0x000fe400000006ff */
[----:B------:R-:W-:Y:S02]  /*3d90*/  LEA R4, R10, UR17, 0x4 ;  /* 0x000000110a047c11 */ /* 0x000fe4000f8e20ff */
[----:B--2---:R-:W2:Y:S02]  /*3da0*/  SYNCS.PHASECHK.TRANS64.TRYWAIT P0, [R8+URZ+0x50], R0 ;  /* 0x00005000080075a7 */ /* 0x004ea400080011ff */
[----:B--2---:R-:W-:Y:S05]  /*3db0*/  @!P0 BRA `(.L_x_74) ;  /* 0x0000002c00a08947 */ /* 0x004fea0003800000 */
.L_x_126:
[----:B------:R-:W3:Y:S01]  /*3dc0*/  LDS.128 R4, [R4+0xe0] ;  /* 0x0000e00004047984 */ /* 0x000ee20000000c00 */
[----:B------:R-:W-:Y:S01]  /*3dd0*/  UISETP.GE.AND UP0, UPT, UR42, 0x1, UPT ;  /* 0x000000012a00788c */ /* 0x000fe2000bf06270 */
[----:B------:R-:W-:Y:S01]  /*3de0*/  @!PT LDS RZ, [RZ] ;  /* 0x00000000fffff984 */ /* 0x000fe20000000800 */
[----:B------:R-:W-:Y:S01]  /*3df0*/  @!PT LDS RZ, [RZ] ;  /* 0x00000000fffff984 */ /* 0x000fe20000000800 */
[----:B------:R-:W-:Y:S01]  /*3e00*/  @!PT LDS RZ, [RZ] ;  /* 0x00000000fffff984 */ /* 0x000fe20000000800 */
[----:B------:R-:W-:Y:S01]  /*3e10*/  @!PT LDS RZ, [RZ] ;  /* 0x00000000fffff984 */ /* 0x000fe20000000800 */
[----:B------:R4:W-:Y:S06]  /*3e20*/  MEMBAR.ALL.CTA ;  /* 0x0000000000007992 */ /* 0x0009ec0000008000 */
[----:B----4-:R-:W4:Y:S01]  /*3e30*/  FENCE.VIEW.ASYNC.S ;  /* 0x00000000000073c6 */ /* 0x010f220000000000 */
[----:B---3--:R-:W-:Y:S11]  /*3e40*/  LOP3.LUT P0, RZ, R6, 0x1, RZ, 0xc0, !PT ;  /* 0x0000000106ff7812 */ /* 0x008ff6000780c0ff */
[----:B------:R-:W-:Y:S02]  /*3e50*/  @!UPT UIADD3 URZ, UPT, UPT, URZ, URZ, URZ ;  /* 0x000000fffffff290 */ /* 0x000fe4000fffe0ff */
[----:B----4-:R-:W-:Y:S01]  /*3e60*/  VOTEU.ANY UP2, P0 ;  /* 0x0000000000ff7886 */ /* 0x010fe20000040100 */
[----:B------:R-:W-:Y:S11]  /*3e70*/  PLOP3.LUT P0, PT, PT, PT, UP2, 0x80, 0x8 ;  /* 0x000000000008781c */ /* 0x000ff60003f0f028 */
[----:B------:R-:W-:Y:S02]  /*3e80*/  @!UPT UIADD3 URZ, UPT, UPT, URZ, URZ, URZ ;  /* 0x000000fffffff290 */ /* 0x000fe4000fffe0ff */
[----:B--2---:R-:W-:Y:S02]  /*3e90*/  @P0 SHF.R.U32.HI R0, RZ, 0x10, R5 ;  /* 0x00000010ff000819 */ /* 0x004fe40000011605 */
[----:B------:R-:W-:Y:S02]  /*3ea0*/  @P0 MOV R2, R4 ;  /* 0x0000000400020202 */ /* 0x000fe40000000f00 */
[----:B------:R-:W-:Y:S01]  /*3eb0*/  @P0 R2UR UR4, R0 ;  /* 0x00000000000402ca */ /* 0x000fe200000e0000 */
[----:B------:R-:W-:Y:S01]  /*3ec0*/  VIADD R0, R8, 0x60 ;  /* 0x0000006008007836 */ /* 0x000fe20000000000 */
[----:B------:R-:W-:Y:S02]  /*3ed0*/  @P0 LOP3.LUT R4, R5, 0xffff, RZ, 0xc0, !PT ;  /* 0x0000ffff05040812 */ /* 0x000fe400078ec0ff */
[----:B------:R-:W-:Y:S02]  /*3ee0*/  @P0 R2UR UR6, R2 ;  /* 0x00000000020602ca */ /* 0x000fe400000e0000 */
[----:B------:R-:W-:Y:S02]  /*3ef0*/  PRMT R0, RZ, 0x654, R0 ;  /* 0x00000654ff007816 */ /* 0x000fe40000000000 */
[----:B------:R-:W-:Y:S02]  /*3f00*/  @P0 R2UR UR5, R4 ;  /* 0x00000000040502ca */ /* 0x000fe400000e0000 */
[----:B------:R2:W-:Y:S03]  /*3f10*/  SYNCS.ARRIVE.TRANS64.RED.A1T0 RZ, [R0+URZ], RZ ;  /* 0x000000ff00ff79a7 */ /* 0x0005e600081004ff */
[----:B------:R-:W-:Y:S04]  /*3f20*/  @UP2 UMOV UR25, UR4 ;  /* 0x0000000400192c82 */ /* 0x000fe80008000000 */
[----:B------:R-:W-:Y:S04]  /*3f30*/  @UP2 UMOV UR13, UR6 ;  /* 0x00000006000d2c82 */ /* 0x000fe80008000000 */
[----:B------:R-:W-:Y:S01]  /*3f40*/  @UP2 UMOV UR7, UR5 ;  /* 0x0000000500072c82 */ /* 0x000fe20008000000 */
[----:B------:R-:W-:Y:S05]  /*3f50*/  BRA.U !UP0, `(.L_x_75) ;  /* 0x0000000108c07547 */ /* 0x000fea000b800000 */
[----:B------:R-:W-:Y:S02]  /*3f60*/  UIMAD.WIDE.U32 UR10, UR7, UR31, URZ ;  /* 0x0000001f070a72a5 */ /* 0x000fe4000f8e00ff */
[----:B------:R-:W-:Y:S02]  /*3f70*/  UP2UR UR12, UPR, URZ, 0x4 ;  /* 0x00000004ff0c7883 */ /* 0x000fe40008000000 */
[----:B------:R-:W-:Y:S02]  /*3f80*/  UISETP.NE.AND UP2, UPT, UR30, 0x1, UPT ;  /* 0x000000011e00788c */ /* 0x000fe4000bf45270 */
[----:B------:R-:W-:Y:S02]  /*3f90*/  UIMAD.WIDE.U32 UR18, UR13, UR28, URZ ;  /* 0x0000001c0d1272a5 */ /* 0x000fe4000f8e00ff */
[----:B------:R-:W-:Y:S02]  /*3fa0*/  USEL UR4, UR32, UR34, !UP2 ;  /* 0x0000002220047287 */ /* 0x000fe4000d000000 */
[----:B------:R-:W-:Y:S02]  /*3fb0*/  UISETP.NE.AND UP0, UPT, UR16, 0x1, UPT ;  /* 0x000000011000788c */ /* 0x000fe4000bf05270 */
[----:B------:R-:W-:Y:S02]  /*3fc0*/  UP2UR UR24, UPR, URZ, 0x2 ;  /* 0x00000002ff187883 */ /* 0x000fe40008000000 */
[----:B------:R-:W-:Y:S02]  /*3fd0*/  UISETP.NE.AND UP1, UPT, UR42, 0x1, UPT ;  /* 0x000000012a00788c */ /* 0x000fe4000bf25270 */
[----:B-1----:R-:W-:Y:S02]  /*3fe0*/  UIMAD.WIDE.U32 UR20, UR4, UR14, URZ ;  /* 0x0000000e041472a5 */ /* 0x002fe4000f8e00ff */
[----:B------:R-:W-:Y:S01]  /*3ff0*/  USEL UR8, UR33, UR35, !UP0 ;  /* 0x0000002321087287 */ /* 0x000fe2000c000000 */
[----:B------:R-:W-:Y:S02]  /*4000*/  UMOV UR5, UR11 ;  /* 0x0000000b00057c82 */ /* 0x000fe40008000000 */
[----:B------:R-:W-:Y:S02]  /*4010*/  USHF.R.U32.HI UR6, URZ, UR38, UR5 ;  /* 0x00000026ff067299 */ /* 0x000fe40008011605 */
[----:B------:R-:W-:Y:S02]  /*4020*/  UIMAD.WIDE.U32 UR22, UR8, UR14, URZ ;  /* 0x0000000e081672a5 */ /* 0x000fe4000f8e00ff */
[----:B------:R-:W-:Y:S02]  /*4030*/  USEL UR6, UR7, UR6, !UP2 ;  /* 0x0000000607067287 */ /* 0x000fe4000d000000 */
[----:B------:R-:W-:Y:S02]  /*4040*/  UISETP.NE.AND UP2, UPT, UR12, URZ, UPT ;  /* 0x000000ff0c00728c */ /* 0x000fe4000bf45270 */
[----:B------:R-:W-:Y:S01]  /*4050*/  UIMAD.WIDE.U32 UR10, UR6, UR14, URZ ;  /* 0x0000000e060a72a5 */ /* 0x000fe2000f8e00ff */
[----:B------:R-:W-:Y:S02]  /*4060*/  UMOV UR5, UR19 ;  /* 0x0000001300057c82 */ /* 0x000fe40008000000 */
[----:B------:R-:W-:Y:S03]  /*4070*/  USHF.R.U32.HI UR9, URZ, UR29, UR5 ;  /* 0x0000001dff097299 */ /* 0x000fe60008011605 */
[----:B------:R-:W-:Y:S02]  /*4080*/  UMOV UR5, UR21 ;  /* 0x0000001500057c82 */ /* 0x000fe40008000000 */
[----:B------:R-:W-:Y:S03]  /*4090*/  @UP1 USHF.R.U32.HI UR4, URZ, UR15, UR5 ;  /* 0x0000000fff041299 */ /* 0x000fe60008011605 */
[----:B------:R-:W-:Y:S01]  /*40a0*/  UMOV UR5, UR23 ;  /* 0x0000001700057c82 */ /* 0x000fe20008000000 */
[----:B------:R-:W-:Y:S02]  /*40b0*/  UIMAD UR4, UR42, UR4, URZ ;  /* 0x000000042a0472a4 */ /* 0x000fe4000f8e02ff */
[----:B------:R-:W-:Y:S02]  /*40c0*/  @UP1 USHF.R.U32.HI UR8, URZ, UR15, UR5 ;  /* 0x0000000fff081299 */ /* 0x000fe40008011605 */
[----:B------:R-:W-:Y:S02]  /*40d0*/  USEL UR5, UR13, UR9, !UP0 ;  /* 0x000000090d057287 */ /* 0x000fe4000c000000 */
[----:B------:R-:W-:Y:S02]  /*40e0*/  UIMAD UR9, UR42, UR8, URZ ;  /* 0x000000082a0972a4 */ /* 0x000fe4000f8e02ff */
[----:B------:R-:W-:Y:S03]  /*40f0*/  UISETP.GE.AND UP0, UPT, UR6, UR4, UPT ;  /* 0x000000040600728c */ /* 0x000fe6000bf06270 */
[----:B------:R-:W-:Y:S01]  /*4100*/  UMOV UR4, UR11 ;  /* 0x0000000b00047c82 */ /* 0x000fe20008000000 */
[----:B------:R-:W-:Y:S02]  /*4110*/  UISETP.GE.OR UP0, UPT, UR5, UR9, UP0 ;  /* 0x000000090500728c */ /* 0x000fe40008706670 */
[----:B------:R-:W-:Y:S02]  /*4120*/  USHF.R.U32.HI UR4, URZ, UR15, UR4 ;  /* 0x0000000fff047299 */ /* 0x000fe40008011604 */
[----:B------:R-:W-:Y:S02]  /*4130*/  UIMAD.WIDE.U32 UR10, UR5, UR14, URZ ;  /* 0x0000000e050a72a5 */ /* 0x000fe4000f8e00ff */
[----:B------:R-:W-:Y:S04]  /*4140*/  USEL UR12, UR6, UR4, !UP1 ;  /* 0x00000004060c7287 */ /* 0x000fe8000c800000 */
[----:B------:R-:W-:Y:S01]  /*4150*/  UIADD3 UR9, UPT, UPT, -UR12, URZ, URZ ;  /* 0x000000ff0c097290 */ /* 0x000fe2000fffe1ff */
[----:B------:R-:W-:Y:S02]  /*4160*/  @!UP0 UMOV UR4, UR11 ;  /* 0x0000000b00048c82 */ /* 0x000fe40008000000 */
[----:B------:R-:W-:Y:S02]  /*4170*/  @!UP0 USHF.R.U32.HI UR4, URZ, UR15, UR4 ;  /* 0x0000000fff048299 */ /* 0x000fe40008011604 */
[----:B------:R-:W-:Y:S02]  /*4180*/  UIMAD UR9, UR42, UR9, UR6 ;  /* 0x000000092a0972a4 */ /* 0x000fe4000f8e0206 */
[----:B------:R-:W-:Y:S02]  /*4190*/  @!UP0 USEL UR4, UR5, UR4, !UP1 ;  /* 0x0000000405048287 */ /* 0x000fe4000c800000 */
[----:B------:R-:W-:Y:S02]  /*41a0*/  UISETP.NE.AND UP1, UPT, UR24, URZ, UPT ;  /* 0x000000ff1800728c */ /* 0x000fe4000bf25270 */
[----:B------:R-:W-:Y:S02]  /*41b0*/  @!UP0 UIMAD UR9, UR8, UR9, UR4 ;  /* 0x00000009080982a4 */ /* 0x000fe4000f8e0204 */
[----:B------:R-:W-:Y:S02]  /*41c0*/  @!UP0 UIADD3 UR10, UPT, UPT, UR12, -UR4, URZ ;  /* 0x800000040c0a8290 */ /* 0x000fe4000fffe0ff */
[----:B------:R-:W-:Y:S02]  /*41d0*/  UIADD3 UR4, UPT, UPT, -UR5, URZ, URZ ;  /* 0x000000ff05047290 */ /* 0x000fe4000fffe1ff */
[----:B------:R-:W-:Y:S02]  /*41e0*/  UIADD3 UR8, UPT, UPT, -UR6, URZ, URZ ;  /* 0x000000ff06087290 */ /* 0x000fe4000fffe1ff */
[----:B------:R-:W-:Y:S02]  /*41f0*/  @!UP0 UIMAD UR6, UR10, UR42, UR5 ;  /* 0x0000002a0a0682a4 */ /* 0x000fe4000f8e0205 */
[----:B------:R-:W-:Y:S02]  /*4200*/  UIMAD UR13, UR16, UR4, UR13 ;  /* 0x00000004100d72a4 */ /* 0x000fe4000f8e020d */
[----:B------:R-:W-:Y:S01]  /*4210*/  UIMAD UR7, UR30, UR8, UR7 ;  /* 0x000000081e0772a4 */ /* 0x000fe2000f8e0207 */
[----:B------:R-:W-:Y:S02]  /*4220*/  @!UP0 UMOV UR5, UR9 ;  /* 0x0000000900058c82 */ /* 0x000fe40008000000 */
[----:B------:R-:W-:Y:S02]  /*4230*/  UIMAD UR13, UR5, UR16, UR13 ;  /* 0x00000010050d72a4 */ /* 0x000fe4000f8e020d */
[----:B------:R-:W-:Y:S11]  /*4240*/  UIMAD UR7, UR6, UR30, UR7 ;  /* 0x0000001e060772a4 */ /* 0x000ff6000f8e0207 */
[----:B------:R-:W-:Y:S01]  /*4250*/  @!UPT UIADD3 URZ, UPT, UPT, URZ, URZ, URZ ;  /* 0x000000fffffff290 */ /* 0x000fe2000fffe0ff */
.L_x_75:
[----:B------:R-:W3:Y:S01]  /*4260*/  @!UP3 LDCU.128 UR20, c[0x0][0xb10] ;  /* 0x00016200ff14b7ac */ /* 0x000ee20008000c00 */
[----:B------:R-:W-:Y:S02]  /*4270*/  ISETP.NE.U32.AND P0, PT, RZ, UR26, PT ;  /* 0x0000001aff007c0c */ /* 0x000fe4000bf05070 */
[----:B------:R-:W-:Y:S02]  /*4280*/  SHF.L.U32 R2, R11, 0x1f, RZ ;  /* 0x0000001f0b027819 */ /* 0x000fe400000006ff */
[----:B------:R-:W-:Y:S01]  /*4290*/  ISETP.NE.AND.EX P0, PT, RZ, UR27, PT, P0 ;  /* 0x0000001bff007c0c */ /* 0x000fe2000bf05300 */
[----:B------:R-:W4:Y:S01]  /*42a0*/  @!UP3 LDCU UR5, c[0x0][0xb0c] ;  /* 0x00016180ff05b7ac */ /* 0x000f220008000800 */
[----:B---3--:R-:W-:Y:S07]  /*42b0*/  UIMAD.WIDE.U32 UR8, UR13, UR20, URZ ;  /* 0x000000140d0872a5 */ /* 0x008fee000f8e00ff */
[----:B------:R-:W-:Y:S01]  /*42c0*/  @!UP3 UMOV UR4, UR9 ;  /* 0x000000090004bc82 */ /* 0x000fe20008000000 */
[----:B----4-:R-:W-:Y:S02]  /*42d0*/  @!UP3 UISETP.NE.AND UP0, UPT, UR5, 0x1, UPT ;  /* 0x000000010500b88c */ /* 0x010fe4000bf05270 */
[----:B------:R-:W-:Y:S02]  /*42e0*/  @!UP3 USHF.R.U32.HI UR4, URZ, UR21, UR4 ;  /* 0x00000015ff04b299 */ /* 0x000fe40008011604 */
[----:B------:R-:W-:Y:S02]  /*42f0*/  UIMAD.WIDE.U32 UR8, UR7, UR23, URZ ;  /* 0x00000017070872a5 */ /* 0x000fe4000f8e00ff */
[----:B------:R-:W-:Y:S02]  /*4300*/  @!UP3 USEL UR10, UR13, UR4, !UP0 ;  /* 0x000000040d0ab287 */ /* 0x000fe4000c000000 */
[----:B------:R-:W-:Y:S03]  /*4310*/  @!UP3 UISETP.NE.AND UP0, UPT, UR22, 0x1, UPT ;  /* 0x000000011600b88c */ /* 0x000fe6000bf05270 */
[----:B------:R-:W-:Y:S02]  /*4320*/  @!UP3 UMOV UR6, UR9 ;  /* 0x000000090006bc82 */ /* 0x000fe40008000000 */
[----:B------:R-:W3:Y:S02]  /*4330*/  @!UP3 LDCU UR4, c[0x0][0xb20] ;  /* 0x00016400ff04b7ac */ /* 0x000ee40008000800 */
[----:B---3--:R-:W-:Y:S04]  /*4340*/  @!UP3 USHF.R.U32.HI UR6, URZ, UR4, UR6 ;  /* 0x00000004ff06b299 */ /* 0x008fe80008011606 */
[----:B------:R-:W-:Y:S04]  /*4350*/  @!UP3 USEL UR6, UR7, UR6, !UP0 ;  /* 0x000000060706b287 */ /* 0x000fe8000c000000 */
[----:B------:R-:W-:Y:S02]  /*4360*/  @!UP3 UIADD3 UR4, UPT, UPT, -UR10, UR6, URZ ;  /* 0x000000060a04b290 */ /* 0x000fe4000fffe1ff */
[----:B------:R-:W-:Y:S02]  /*4370*/  @!UP3 UIADD3 UR6, UPT, UPT, UR10, -UR6, URZ ;  /* 0x800000060a06b290 */ /* 0x000fe4000fffe0ff */
[----:B------:R-:W-:Y:S02]  /*4380*/  @!UP3 UIMAD UR13, UR4, UR5, UR13 ;  /* 0x00000005040db2a4 */ /* 0x000fe4000f8e020d */
[----:B------:R-:W-:Y:S01]  /*4390*/  @!UP3 UIMAD UR7, UR6, UR22, UR7 ;  /* 0x000000160607b2a4 */ /* 0x000fe2000f8e0207 */
[----:B------:R-:W-:Y:S11]  /*43a0*/  BRA.U UP4, `(.L_x_76) ;  /* 0x0000000104107547 */ /* 0x000ff6000b800000 */
[----:B------:R-:W-:Y:S04]  /*43b0*/  MOV R4, UR37 ;  /* 0x0000002500047c02 */ /* 0x000fe80008000f00 */
[----:B------:R-:W-:Y:S04]  /*43c0*/  SHF.L.U32 R4, R4, 0x1f, RZ ;  /* 0x0000001f04047819 */ /* 0x000fe800000006ff */
[----:B------:R-:W3:Y:S02]  /*43d0*/  SYNCS.PHASECHK.TRANS64.TRYWAIT P1, [UR17+0x48], R4 ;  /* 0x00004804ff0075a7 */ /* 0x000ee40008021111 */
[----:B---3--:R-:W-:Y:S05]  /*43e0*/  @!P1 BRA `(.L_x_77) ;  /* 0x0000002800289947 */ /* 0x008fea0003800000 */
.L_x_76:
[----:B------:R-:W-:Y:S05]  /*43f0*/  BRA.U !UP6, `(.L_x_78) ;  /* 0x000000010e387547 */ /* 0x000fea000b800000 */
[----:B------:R-:W-:Y:S01]  /*4400*/  UPLOP3.LUT UP1, UPT, UPT, UPT, UP5, 0x80, 0x8 ;  /* 0x000000000008789c */ /* 0x000fe20003f2f050 */
[----:B--2---:R-:W-:Y:S01]  /*4410*/  HFMA2 R0, -RZ, RZ, 0, 5.9604644775390625e-08 ;  /* 0x00000001ff007431 */ /* 0x004fe200000001ff */
[----:B------:R-:W2:Y:S01]  /*4420*/  LDCU.64 UR8, c[0x0][0x358] ;  /* 0x00006b00ff0877ac */ /* 0x000ea20008000a00 */
[----:B------:R-:W-:Y:S03]  /*4430*/  IMAD.MOV.U32 R79, RZ, RZ, 0x1 ;  /* 0x00000001ff4f7424 */ /* 0x000fe600078e00ff */
[----:B------:R-:W-:Y:S05]  /*4440*/  PLOP3.LUT P1, PT, PT, PT, UP1, 0x80, 0x8 ;  /* 0x000000000008781c */ /* 0x000fea0003f2f018 */
[----:B------:R-:W3:Y:S01]  /*4450*/  @UP1 LDCU.64 UR4, c[0x0][0x888] ;  /* 0x00011100ff0417ac */ /* 0x000ee20008000a00 */
[----:B------:R-:W-:Y:S07]  /*4460*/  @UP1 UIMAD UR6, UR36, UR26, URZ ;  /* 0x0000001a240612a4 */ /* 0x000fee000f8e02ff */
[----:B------:R-:W-:Y:S01]  /*4470*/  @!P1 PRMT R79, R0, 0x7610, R79 ;  /* 0x00007610004f9816 */ /* 0x000fe2000000004f */
[----:B---3--:R-:W-:Y:S06]  /*4480*/  @UP1 UIMAD.WIDE UR4, UR6, 0x4, UR4 ;  /* 0x00000004060418a5 */ /* 0x008fec000f8e0204 */
[----:B------:R-:W-:Y:S01]  /*4490*/  IMAD.U32 R4, RZ, RZ, UR4 ;  /* 0x00000004ff047e24 */ /* 0x000fe2000f8e00ff */
[----:B------:R-:W-:Y:S04]  /*44a0*/  MOV R5, UR5 ;  /* 0x0000000500057c02 */ /* 0x000fe80008000f00 */
[----:B------:R-:W3:Y:S01]  /*44b0*/  @!UP1 LDCU UR4, c[0x0][0x880] ;  /* 0x00011000ff0497ac */ /* 0x000ee20008000800 */
[----:B--2--5:R4:W5:Y:S02]  /*44c0*/  @P1 LDG.E R39, desc[UR8][R4.64] ;  /* 0x0000000804271981 */ /* 0x024964000c1e1900 */
[----:B---34-:R-:W-:Y:S07]  /*44d0*/  @!P1 IMAD.U32 R39, RZ, RZ, UR4 ;  /* 0x00000004ff279e24 */ /* 0x018fee000f8e00ff */
.L_x_78:
[----:B-----5:R-:W-:Y:S01]  /*44e0*/  @!P0 FSETP.EQ.AND P2, PT, R39, RZ, PT ;  /* 0x000000ff2700820b */ /* 0x020fe20003f42000 */
[----:B------:R-:W-:Y:S01]  /*44f0*/  @!UPT UIADD3 URZ, UPT, UPT, URZ, URZ, URZ ;  /* 0x000000fffffff290 */ /* 0x000fe2000fffe0ff */
[----:B------:R-:W-:Y:S11]  /*4500*/  @!P0 BRA `(.L_x_79) ;  /* 0x0000000000148947 */ /* 0x000ff60003800000 */
[----:B------:R-:W-:Y:S02]  /*4510*/  LOP3.LUT P0, RZ, R79, 0xff, RZ, 0xc0, !PT ;  /* 0x000000ff4fff7812 */ /* 0x000fe4000780c0ff */
[----:B------:R-:W-:Y:S04]  /*4520*/  PLOP3.LUT P2, PT, PT, PT, UP1, 0x80, 0x8 ;  /* 0x000000000008781c */ /* 0x000fe80003f4f018 */
[----:B------:R-:W-:Y:S07]  /*4530*/  PLOP3.LUT P2, PT, P2, PT, PT, 0x8, 0x80 ;  /* 0x000000000080781c */ /* 0x000fee000174e170 */
[----:B------:R-:W-:Y:S11]  /*4540*/  @P0 FSETP.EQ.AND P2, PT, R39, RZ, PT ;  /* 0x000000ff2700020b */ /* 0x000ff60003f42000 */
[----:B------:R-:W-:Y:S02]  /*4550*/  @!UPT UIADD3 URZ, UPT, UPT, URZ, URZ, URZ ;  /* 0x000000fffffff290 */ /* 0x000fe4000fffe0ff */
.L_x_79:
[----:B------:R-:W3:Y:S01]  /*4560*/  SYNCS.PHASECHK.TRANS64.TRYWAIT P0, [UR17+0x38], R2 ;  /* 0x00003802ff0075a7 */ /* 0x000ee20008001111 */
[----:B------:R-:W-:Y:S02]  /*4570*/  ELECT P1, URZ, PT ;  /* 0x0000000000ff782f */ /* 0x000fe40003820000 */
[----:B------:R-:W-:Y:S01]  /*4580*/  IADD3 R10, PT, PT, R10, 0x1, RZ ;  /* 0x000000010a0a7810 */ /* 0x000fe20007ffe0ff */
[----:B---3--:R-:W-:Y:S10]  /*4590*/  @!P0 BRA `(.L_x_80) ;  /* 0x0000002400d48947 */ /* 0x008ff40003800000 */
.L_x_129:
[----:B------:R-:W-:Y:S01]  /*45a0*/  PLOP3.LUT P1, PT, P2, P1, PT, 0xf2, 0x2f ;  /* 0x00000000002f781c */ /* 0x000fe20001723e72 */
[----:B------:R-:W-:Y:S01]  /*45b0*/  UMOV UR18, 0x0 ;  /* 0x0000000000127882 */ /* 0x000fe20000000000 */
[----:B------:R-:W-:Y:S01]  /*45c0*/  UMOV UR19, 0x10000000 ;  /* 0x1000000000137882 */ /* 0x000fe20000000000 */
[----:B------:R-:W-:Y:S01]  /*45d0*/  UMOV UR12, UR36 ;  /* 0x00000024000c7c82 */ /* 0x000fe20008000000 */
[----:B------:R-:W-:Y:S01]  /*45e0*/  LOP3.LUT R11, R11, 0x1, RZ, 0x3c, !PT ;  /* 0x000000010b0b7812 */ /* 0x000fe200078e3cff */
[----:B------:R-:W-:Y:S01]  /*45f0*/  UMOV UR36, UR25 ;  /* 0x0000001900247c82 */ /* 0x000fe20008000000 */
[----:B------:R-:W-:Y:S07]  /*4600*/  UPLOP3.LUT UP4, UPT, UPT, UPT, UPT, 0x80, 0x8 ;  /* 0x000000000008789c */ /* 0x000fee0003f8f070 */
[----:B--2---:R-:W-:Y:S01]  /*4610*/  @!P1 IADD3 R2, P0, PT, R12, 0x580, RZ ;  /* 0x000005800c029810 */ /* 0x004fe20007f1e0ff */
[----:B------:R-:W-:Y:S03]  /*4620*/  VOTEU.ALL UP0, P1 ;  /* 0x0000000000ff7886 */ /* 0x000fe60000800000 */
[----:B------:R-:W-:Y:S01]  /*4630*/  @!P1 R2UR UR5, R2 ;  /* 0x00000000020592ca */ /* 0x000fe200000e0000 */
[----:B------:R-:W-:Y:S01]  /*4640*/  @!P1 IMAD.X R0, RZ, RZ, R13, P0 ;  /* 0x000000ffff009224 */ /* 0x000fe200000e060d */
[----:B------:R-:W-:Y:S01]  /*4650*/  @!UP0 USHF.L.U32 UR10, UR45, 0x6, URZ ;  /* 0x000000062d0a8899 */ /* 0x000fe200080006ff */
[----:B------:R-:W-:Y:S01]  /*4660*/  ISETP.NE.AND P0, PT, R10, 0x2, PT ;  /* 0x000000020a00780c */ /* 0x000fe20003f05270 */
[----:B------:R-:W-:Y:S02]  /*4670*/  @!UP0 USHF.L.U32 UR11, UR46, 0x6, URZ ;  /* 0x000000062e0b8899 */ /* 0x000fe400080006ff */
[----:B------:R-:W-:Y:S01]  /*4680*/  @!P1 R2UR UR4, R0 ;  /* 0x00000000000492ca */ /* 0x000fe200000e0000 */
[----:B------:R-:W-:Y:S01]  /*4690*/  @!UP0 UIADD3 UR8, UPT, UPT, UR17, 0x200, URZ ;  /* 0x0000020011088890 */ /* 0x000fe2000fffe0ff */
[----:B------:R-:W-:Y:S01]  /*46a0*/  SEL R0, RZ, 0x1, P0 ;  /* 0x00000001ff007807 */ /* 0x000fe20000000000 */
[----:B------:R-:W-:Y:S01]  /*46b0*/  @!UP0 UIADD3 UR9, UPT, UPT, UR17, 0x30, URZ ;  /* 0x0000003011098890 */ /* 0x000fe2000fffe0ff */
[----:B------:R-:W-:Y:S01]  /*46c0*/  SEL R10, R10, RZ, P0 ;  /* 0x000000ff0a0a7207 */ /* 0x000fe20000000000 */
[----:B------:R-:W-:Y:S01]  /*46d0*/  VOTEU.ALL UP0, P1 ;  /* 0x0000000000ff7886 */ /* 0x000fe20000800000 */
[----:B------:R-:W-:Y:S01]  /*46e0*/  LOP3.LUT R9, R9, R0, RZ, 0x3c, !PT ;  /* 0x0000000009097212 */ /* 0x000fe200078e3cff */
[----:B------:R-:W-:Y:S01]  /*46f0*/  IMAD.U32 R4, RZ, RZ, UR5 ;  /* 0x00000005ff047e24 */ /* 0x000fe2000f8e00ff */
[----:B------:R-:W-:Y:S02]  /*4700*/  UIADD3 UR45, UPT, UPT, UR7, UR57, URZ ;  /* 0x00000039072d7290 */ /* 0x000fe4000fffe0ff */
[----:B------:R-:W-:Y:S03]  /*4710*/  UIADD3 UR46, UPT, UPT, UR13, UR60, URZ ;  /* 0x0000003c0d2e7290 */ /* 0x000fe6000fffe0ff */
[----:B------:R-:W-:Y:S01]  /*4720*/  IMAD.U32 R5, RZ, RZ, UR4 ;  /* 0x00000004ff057e24 */ /* 0x000fe2000f8e00ff */
[----:B------:R-:W-:Y:S04]  /*4730*/  @!P1 R2UR UR4, R4 ;  /* 0x00000000040492ca */ /* 0x000fe800000e0000 */
[----:B------:R-:W-:Y:S11]  /*4740*/  @!P1 R2UR UR5, R5 ;  /* 0x00000000050592ca */ /* 0x000ff600000e0000 */
[----:B------:R-:W-:Y:S02]  /*4750*/  @!UPT UIADD3 URZ, UPT, UPT, URZ, URZ, URZ ;  /* 0x000000fffffff290 */ /* 0x000fe4000fffe0ff */
[----:B------:R2:W-:Y:S01]  /*4760*/  @!UP0 UTMALDG.3D [UR8], [UR4], desc[UR18] ;  /* 0x00001208040085b4 */ /* 0x0005e20008011000 */
[----:B------:R2:W-:Y:S01]  /*4770*/  @!P1 SYNCS.ARRIVE.TRANS64.RED.A0TR RZ, [UR17+0x30], R3 ;  /* 0x00003003ffff99a7 */ /* 0x0005e20008300411 */
[----:B------:R-:W-:Y:S01]  /*4780*/  SYNCS.ARRIVE.TRANS64.RED.A1T0 RZ, [UR48], RZ ;  /* 0x000000ffffff79a7 */ /* 0x000fe20008100430 */
[----:B------:R-:W-:Y:S05]  /*4790*/  BRA.U UP2, `(.L_x_81) ;  /* 0xfffffff502747547 */ /* 0x000fea000b83ffff */
[----:B------:R-:W-:Y:S07]  /*47a0*/  MOV R0, UR17 ;  /* 0x0000001100007c02 */ /* 0x000fee0008000f00 */
.L_x_82:
[----:B---3--:R-:W-:-:S04]  /*47b0*/  SHF.L.U32 R2, R11, 0x1f, RZ ;  /* 0x0000001f0b027819 */ /* 0x008fc800000006ff */
[----:B------:R3:W4:Y:S03]  /*47c0*/  SYNCS.PHASECHK.TRANS64.TRYWAIT P0, [R0+URZ+0x38], R2 ;  /* 0x00003802000075a7 */ /* 0x00072600080011ff */
[----:B----4-:R-:W-:Y:S05]  /*47d0*/  @!P0 NANOSLEEP.SYNCS 0x989680 ;  /* 0x009896800000895d */ /* 0x010fea0003900000 */
[----:B------:R-:W4:Y:S02]  /*47e0*/  @!P0 SYNCS.PHASECHK.TRANS64 P0, [R0+URZ+0x38], R2 ;  /* 0x00003802000085a7 */ /* 0x000f2400080010ff */
[----:B-12-4-:R-:W-:Y:S05]  /*47f0*/  @P0 EXIT ;  /* 0x000000000000094d */ /* 0x016fea0003800000 */
[----:B------:R-:W-:Y:S05]  /*4800*/  BRA `(.L_x_82) ;  /* 0xfffffffc00e87947 */ /* 0x000fea000383ffff */
.L_x_73:
[----:B------:R-:W-:-:S06]  /*4810*/  UISETP.GE.AND UP0, UPT, UR18, 0x4, UPT ;  /* 0x000000041200788c */ /* 0x000fcc000bf06270 */
[----:B------:R-:W-:-:S13]  /*4820*/  PLOP3.LUT P0, PT, PT, PT, UP0, 0x80, 0x8 ;  /* 0x000000000008781c */ /* 0x000fda0003f0f008 */
[----:B-1----:R-:W-:Y:S05]  /*4830*/  @!P0 EXIT ;  /* 0x000000000000894d */ /* 0x002fea0003800000 */
[----:B------:R-:W-:Y:S01]  /*4840*/  BAR.SYNC.DEFER_BLOCKING 0x6, 0xa0 ;  /* 0x0182800000007b1d */ /* 0x000fe20000010000 */
[C---:B------:R-:W-:Y:S02]  /*4850*/  IMAD.SHL.U32 R7, R76.reuse, 0x40, RZ ;  /* 0x000000404c077824 */ /* 0x040fe400078e00ff */
[----:B------:R-:W-:Y:S02]  /*4860*/  HFMA2 R81, -RZ, RZ, 0, 0 ;  /* 0x00000000ff517431 */ /* 0x000fe400000001ff */
[C---:B------:R-:W-:Y:S01]  /*4870*/  IMAD.SHL.U32 R4, R76.reuse, 0x20, RZ ;  /* 0x000000204c047824 */ /* 0x040fe200078e00ff */
[----:B------:R-:W-:Y:S01]  /*4880*/  CS2R R82, SRZ ;  /* 0x0000000000527805 */ /* 0x000fe2000001ff00 */
[----:B------:R-:W-:Y:S01]  /*4890*/  IMAD.SHL.U32 R6, R76, 0x2, RZ ;  /* 0x000000024c067824 */ /* 0x000fe200078e00ff */
[----:B------:R-:W-:Y:S01]  /*48a0*/  UMOV UR44, 0x400 ;  /* 0x00000400002c7882 */ /* 0x000fe20000000000 */
[----:B------:R-:W-:Y:S01]  /*48b0*/  LOP3.LUT R5, R7, 0x180, RZ, 0xc0, !PT ;  /* 0x0000018007057812 */ /* 0x000fe200078ec0ff */
[----:B------:R-:W-:Y:S01]  /*48c0*/  ULEA UR44, UR48, UR44, 0x18 ;  /* 0x0000002c302c7291 */ /* 0x000fe2000f8ec0ff */
[----:B------:R-:W-:Y:S01]  /*48d0*/  LOP3.LUT R4, R4, 0xc00, RZ, 0xc0, !PT ;  /* 0x00000c0004047812 */ /* 0x000fe200078ec0ff */
[----:B------:R-:W1:Y:S01]  /*48e0*/  LDC.64 R72, c[0x0][0x888] ;  /* 0x00022200ff487b82 */ /* 0x000e620000000a00 */
[----:B------:R-:W-:Y:S01]  /*48f0*/  LOP3.LUT R6, R5, 0x20, R6, 0xf8, !PT ;  /* 0x0000002005067812 */ /* 0x000fe200078ef806 */
[----:B------:R-:W-:Y:S01]  /*4900*/  IMAD.SHL.U32 R5, R76, 0x8, RZ ;  /* 0x000000084c057824 */ /* 0x000fe200078e00ff */
[----:B------:R-:W-:Y:S01]  /*4910*/  LOP3.LUT R4, R4, 0x40, R7, 0xf8, !PT ;  /* 0x0000004004047812 */ /* 0x000fe200078ef807 */
[----:B------:R-:W-:Y:S01]  /*4920*/  IMAD.U32 R37, R76, 0x10000, RZ ;  /* 0x000100004c257824 */ /* 0x000fe200078e00ff */
[----:B------:R-:W-:Y:S01]  /*4930*/  UIADD3 UR4, UPT, UPT, UR44, 0x1200, URZ ;  /* 0x000012002c047890 */ /* 0x000fe2000fffe0ff */
[----:B------:R-:W-:Y:S01]  /*4940*/  IMAD.MOV.U32 R36, RZ, RZ, RZ ;  /* 0x000000ffff247224 */ /* 0x000fe200078e00ff */
[----:B------:R-:W-:Y:S01]  /*4950*/  LOP3.LUT R5, R6, 0x30, R5, 0x78, !PT ;  /* 0x0000003006057812 */ /* 0x000fe200078e7805 */
[----:B------:R-:W2:Y:S01]  /*4960*/  LDC.64 R74, c[0x0][0x890] ;  /* 0x00022400ff4a7b82 */ /* 0x000ea20000000a00 */
[----:B------:R-:W-:Y:S01]  /*4970*/  LOP3.LUT R4, R4, 0x200, R7, 0xf8, !PT ;  /* 0x0000020004047812 */ /* 0x000fe200078ef807 */
[----:B------:R-:W-:Y:S01]  /*4980*/  IMAD.MOV.U32 R84, RZ, RZ, RZ ;  /* 0x000000ffff547224 */ /* 0x000fe200078e00ff */
[----:B------:R-:W-:Y:S01]  /*4990*/  LOP3.LUT R37, R37, 0x600000, RZ, 0xc0, !PT ;  /* 0x0060000025257812 */ /* 0x000fe200078ec0ff */
[----:B------:R-:W-:Y:S01]  /*49a0*/  IMAD.U32 R85, RZ, RZ, UR4 ;  /* 0x00000004ff557e24 */ /* 0x000fe2000f8e00ff */
[----:B------:R-:W-:Y:S01]  /*49b0*/  LOP3.LUT R78, R4, R5, RZ, 0xfc, !PT ;  /* 0x00000005044e7212 */ /* 0x000fe200078efcff */
[----:B------:R-:W3:Y:S01]  /*49c0*/  LDS R0, [UR44+0x100] ;  /* 0x0001002cff007984 */ /* 0x000ee20008000800 */
[----:B------:R-:W-:Y:S01]  /*49d0*/  IMAD.SHL.U32 R4, R76, 0x10, RZ ;  /* 0x000000104c047824 */ /* 0x000fe200078e00ff */
[----:B------:R-:W4:Y:S01]  /*49e0*/  LDC.64 R70, c[0x0][0x8b0] ;  /* 0x00022c00ff467b82 */ /* 0x000f220000000a00 */
[----:B------:R-:W-:Y:S01]  /*49f0*/  IADD3 R77, PT, PT, R78, UR44, RZ ;  /* 0x0000002c4e4d7c10 */ /* 0x000fe2000fffe0ff */
[----:B------:R-:W1:Y:S02]  /*4a00*/  LDCU UR50, c[0x0][0x370] ;  /* 0x00006e00ff3277ac */ /* 0x000e640008000800 */
[----:B------:R-:W-:Y:S01]  /*4a10*/  LOP3.LUT R4, R4, 0x20, RZ, 0xc0, !PT ;  /* 0x0000002004047812 */ /* 0x000fe200078ec0ff */
[----:B------:R-:W1:Y:S03]  /*4a20*/  LDCU.64 UR62, c[0x0][0x348] ;  /* 0x00006900ff3e77ac */ /* 0x000e660008000a00 */
[----:B------:R-:W1:Y:S01]  /*4a30*/  LDC.64 R68, c[0x0][0x8a8] ;  /* 0x00022a00ff447b82 */ /* 0x000e620000000a00 */
[----:B------:R-:W-:Y:S01]  /*4a40*/  IADD3 R77, PT, PT, -R4, 0x200, R77 ;  /* 0x00000200044d7810 */ /* 0x000fe20007ffe14d */
[----:B------:R-:W1:Y:S01]  /*4a50*/  LDCU UR43, c[0x0][0xb0c] ;  /* 0x00016180ff2b77ac */ /* 0x000e620008000800 */
[----:B------:R-:W1:Y:S01]  /*4a60*/  LDCU UR39, c[0x0][0xb30] ;  /* 0x00016600ff2777ac */ /* 0x000e620008000800 */
[----:B------:R-:W1:Y:S01]  /*4a70*/  LDCU.64 UR58, c[0x0][0x888] ;  /* 0x00011100ff3a77ac */ /* 0x000e620008000a00 */
[----:B------:R-:W1:Y:S01]  /*4a80*/  LDCU.64 UR40, c[0x0][0xb28] ;  /* 0x00016500ff2877ac */ /* 0x000e620008000a00 */
[----:B------:R-:W1:Y:S01]  /*4a90*/  LDCU.128 UR52, c[0x0][0xb10] ;  /* 0x00016200ff3477ac */ /* 0x000e620008000c00 */
[----:B------:R-:W1:Y:S01]  /*4aa0*/  LDCU UR49, c[0x0][0x374] ;  /* 0x00006e80ff3177ac */ /* 0x000e620008000800 */
[----:B------:R-:W-:Y:S01]  /*4ab0*/  UIADD3 UR56, UPT, UPT, UR44, 0x200, URZ ;  /* 0x000002002c387890 */ /* 0x000fe2000fffe0ff */
[----:B---3--:R-:W-:-:S11]  /*4ac0*/  IMAD.IADD R37, R0, 0x1, R37 ;  /* 0x0000000100257824 */ /* 0x008fd600078e0225 */
.L_x_100:
[----:B------:R-:W-:Y:S02]  /*4ad0*/  LEA R3, R81, UR44, 0x3 ;  /* 0x0000002c51037c11 */ /* 0x000fe4000f8e18ff */
[----:B------:R-:W-:Y:S02]  /*4ae0*/  SHF.L.U32 R0, R83, 0x1f, RZ ;  /* 0x0000001f53007819 */ /* 0x000fe400000006ff */
[----:B-1----:R-:W-:Y:S02]  /*4af0*/  LEA R4, R81, UR44, 0x4 ;  /* 0x0000002c51047c11 */ /* 0x002fe4000f8e20ff */
[----:B------:R-:W3:Y:S02]  /*4b00*/  SYNCS.PHASECHK.TRANS64.TRYWAIT P0, [R3+URZ+0x50], R0 ;  /* 0x00005000030075a7 */ /* 0x000ee400080011ff */
[----:B--23--:R-:W-:Y:S05]  /*4b10*/  @!P0 BRA `(.L_x_83) ;  /* 0x00000020008c8947 */ /* 0x00cfea0003800000 */
.L_x_130:
[----:B------:R-:W1:Y:S01]  /*4b20*/  LDS.128 R4, [R4+0xe0] ;  /* 0x0000e00004047984 */ /* 0x000e620000000c00 */
[----:B------:R-:W-:Y:S01]  /*4b30*/  UISETP.GE.AND UP0, UPT, UR42, 0x1, UPT ;  /* 0x000000012a00788c */ /* 0x000fe2000bf06270 */
[----:B------:R-:W-:Y:S01]  /*4b40*/  @!PT LDS RZ, [RZ] ;  /* 0x00000000fffff984 */ /* 0x000fe20000000800 */
[----:B------:R-:W-:Y:S01]  /*4b50*/  @!PT LDS RZ, [RZ] ;  /* 0x00000000fffff984 */ /* 0x000fe20000000800 */
[----:B------:R-:W-:Y:S01]  /*4b60*/  @!PT LDS RZ, [RZ] ;  /* 0x00000000fffff984 */ /* 0x000fe20000000800 */
[----:B------:R-:W-:Y:S01]  /*4b70*/  @!PT LDS RZ, [RZ] ;  /* 0x00000000fffff984 */ /* 0x000fe20000000800 */
[----:B------:R2:W-:Y:S06]  /*4b80*/  MEMBAR.ALL.CTA ;  /* 0x0000000000007992 */ /* 0x0005ec0000008000 */
[----:B--2---:R-:W2:Y:S01]  /*4b90*/  FENCE.VIEW.ASYNC.S ;  /* 0x00000000000073c6 */ /* 0x004ea20000000000 */
[----:B-1----:R-:W-:Y:S11]  /*4ba0*/  LOP3.LUT P0, RZ, R6, 0x1, RZ, 0xc0, !PT ;  /* 0x0000000106ff7812 */ /* 0x002ff6000780c0ff */
[----:B------:R-:W-:Y:S02]  /*4bb0*/  @!UPT UIADD3 URZ, UPT, UPT, URZ, URZ, URZ ;  /* 0x000000fffffff290 */ /* 0x000fe4000fffe0ff */
[----:B--2---:R-:W-:Y:S01]  /*4bc0*/  VOTEU.ANY UP1, P0 ;  /* 0x0000000000ff7886 */ /* 0x004fe20000020100 */
[----:B------:R-:W-:Y:S01]  /*4bd0*/  PLOP3.LUT P0, PT, PT, PT, UP1, 0x80, 0x8 ;  /* 0x000000000008781c */ /* 0x000fe20003f0f018 */
[----:B------:R-:W-:Y:S11]  /*4be0*/  UP2UR UR47, UPR, URZ, 0x2 ;  /* 0x00000002ff2f7883 */ /* 0x000ff60008000000 */
[----:B------:R-:W-:Y:S01]  /*4bf0*/  @!UPT UIADD3 URZ, UPT, UPT, URZ, URZ, URZ ;  /* 0x000000fffffff290 */ /* 0x000fe2000fffe0ff */
[----:B---3--:R-:W-:Y:S02]  /*4c00*/  @P0 SHF.R.U32.HI R0, RZ, 0x10, R5 ;  /* 0x00000010ff000819 */ /* 0x008fe40000011605 */
        /* <DEDUP_REMOVED lines=12> */
[----:B------:R-:W2:Y:S01]  /*4cd0*/  LDCU UR12, c[0x0][0xb20] ;  /* 0x00016400ff0c77ac */ /* 0x000ea20008000800 */
[----:B------:R-:W-:Y:S02]  /*4ce0*/  UIMAD.WIDE.U32 UR4, UR49, UR55, URZ ;  /* 0x00000037310472a5 */ /* 0x000fe4000f8e00ff */
[----:B------:R-:W-:Y:S02]  /*4cf0*/  UIMAD.WIDE.U32 UR6, UR50, UR52, URZ ;  /* 0x00000034320672a5 */ /* 0x000fe4000f8e00ff */
[----:B------:R-:W-:Y:S02]  /*4d00*/  UISETP.NE.AND UP0, UPT, UR54, 0x1, UPT ;  /* 0x000000013600788c */ /* 0x000fe4000bf05270 */
[----:B------:R-:W-:Y:S02]  /*4d10*/  UIMAD.WIDE.U32 UR8, UR37, UR55, URZ ;  /* 0x00000037250872a5 */ /* 0x000fe4000f8e00ff */
[----:B------:R-:W-:Y:S02]  /*4d20*/  UIMAD.WIDE.U32 UR10, UR38, UR52, URZ ;  /* 0x00000034260a72a5 */ /* 0x000fe4000f8e00ff */
[----:B------:R-:W-:Y:S02]  /*4d30*/  UISETP.NE.AND UP1, UPT, UR43, 0x1, UPT ;  /* 0x000000012b00788c */ /* 0x000fe4000bf25270 */
[----:B------:R-:W-:Y:S01]  /*4d40*/  UISETP.NE.AND UP2, UPT, UR42, 0x1, UPT ;  /* 0x000000012a00788c */ /* 0x000fe2000bf45270 */
[----:B------:R-:W-:Y:S02]  /*4d50*/  UMOV UR4, UR5 ;  /* 0x0000000500047c82 */ /* 0x000fe40008000000 */
[----:B--2---:R-:W-:Y:S03]  /*4d60*/  USHF.R.U32.HI UR5, URZ, UR12, UR4 ;  /* 0x0000000cff057299 */ /* 0x004fe60008011604 */
[----:B------:R-:W-:Y:S02]  /*4d70*/  UMOV UR4, UR7 ;  /* 0x0000000700047c82 */ /* 0x000fe40008000000 */
[----:B------:R-:W-:Y:S02]  /*4d80*/  USHF.R.U32.HI UR7, URZ, UR53, UR4 ;  /* 0x00000035ff077299 */ /* 0x000fe40008011604 */
[----:B------:R-:W-:Y:S02]  /*4d90*/  USEL UR4, UR49, UR5, !UP0 ;  /* 0x0000000531047287 */ /* 0x000fe4000c000000 */
[----:B------:R-:W-:Y:S01]  /*4da0*/  USEL UR7, UR50, UR7, !UP1 ;  /* 0x0000000732077287 */ /* 0x000fe2000c800000 */
[----:B------:R-:W-:Y:S01]  /*4db0*/  UMOV UR5, UR9 ;  /* 0x0000000900057c82 */ /* 0x000fe20008000000 */
[----:B------:R-:W-:Y:S02]  /*4dc0*/  UIMAD.WIDE.U32 UR8, UR4, UR40, URZ ;  /* 0x00000028040872a5 */ /* 0x000fe4000f8e00ff */
[----:B------:R-:W-:Y:S03]  /*4dd0*/  USHF.R.U32.HI UR6, URZ, UR12, UR5 ;  /* 0x0000000cff067299 */ /* 0x000fe60008011605 */
[----:B------:R-:W-:Y:S01]  /*4de0*/  UMOV UR5, UR11 ;  /* 0x0000000b00057c82 */ /* 0x000fe20008000000 */
[----:B------:R-:W-:Y:S02]  /*4df0*/  UIMAD.WIDE.U32 UR10, UR7, UR40, URZ ;  /* 0x00000028070a72a5 */ /* 0x000fe4000f8e00ff */
[----:B------:R-:W-:Y:S02]  /*4e00*/  USHF.R.U32.HI UR12, URZ, UR53, UR5 ;  /* 0x00000035ff0c7299 */ /* 0x000fe40008011605 */
[----:B------:R-:W-:Y:S01]  /*4e10*/  USEL UR6, UR37, UR6, !UP0 ;  /* 0x0000000625067287 */ /* 0x000fe2000c000000 */
[----:B------:R-:W-:Y:S02]  /*4e20*/  UMOV UR5, UR9 ;  /* 0x0000000900057c82 */ /* 0x000fe40008000000 */
[----:B------:R-:W-:Y:S01]  /*4e30*/  UMOV UR10, UR11 ;  /* 0x0000000b000a7c82 */ /* 0x000fe20008000000 */
[----:B------:R-:W-:Y:S02]  /*4e40*/  @UP2 USHF.R.U32.HI UR4, URZ, UR41, UR5 ;  /* 0x00000029ff042299 */ /* 0x000fe40008011605 */
[----:B------:R-:W-:Y:S02]  /*4e50*/  @UP2 USHF.R.U32.HI UR7, URZ, UR41, UR10 ;  /* 0x00000029ff072299 */ /* 0x000fe4000801160a */
[----:B------:R-:W-:Y:S02]  /*4e60*/  UIMAD UR4, UR42, UR4, URZ ;  /* 0x000000042a0472a4 */ /* 0x000fe4000f8e02ff */
[----:B------:R-:W-:Y:S02]  /*4e70*/  UIMAD.WIDE.U32 UR10, UR6, UR40, URZ ;  /* 0x00000028060a72a5 */ /* 0x000fe4000f8e00ff */
[----:B------:R-:W-:Y:S02]  /*4e80*/  USEL UR5, UR38, UR12, !UP1 ;  /* 0x0000000c26057287 */ /* 0x000fe4000c800000 */
[----:B------:R-:W-:Y:S02]  /*4e90*/  UIMAD UR8, UR42, UR7, URZ ;  /* 0x000000072a0872a4 */ /* 0x000fe4000f8e02ff */
[----:B------:R-:W-:Y:S03]  /*4ea0*/  UISETP.GE.AND UP0, UPT, UR6, UR4, UPT ;  /* 0x000000040600728c */ /* 0x000fe6000bf06270 */
[----:B------:R-:W-:Y:S01]  /*4eb0*/  UMOV UR4, UR11 ;  /* 0x0000000b00047c82 */ /* 0x000fe20008000000 */
[----:B------:R-:W-:Y:S02]  /*4ec0*/  UISETP.GE.OR UP0, UPT, UR5, UR8, UP0 ;  /* 0x000000080500728c */ /* 0x000fe40008706670 */
[----:B------:R-:W-:Y:S02]  /*4ed0*/  USHF.R.U32.HI UR4, URZ, UR41, UR4 ;  /* 0x00000029ff047299 */ /* 0x000fe40008011604 */
[----:B------:R-:W-:Y:S02]  /*4ee0*/  UIMAD.WIDE.U32 UR8, UR5, UR40, URZ ;  /* 0x00000028050872a5 */ /* 0x000fe4000f8e00ff */
[----:B------:R-:W-:Y:S02]  /*4ef0*/  USEL UR11, UR6, UR4, !UP2 ;  /* 0x00000004060b7287 */ /* 0x000fe4000d000000 */
[----:B------:R-:W-:Y:S02]  /*4f00*/  UIADD3 UR8, UPT, UPT, -UR5, URZ, URZ ;  /* 0x000000ff05087290 */ /* 0x000fe4000fffe1ff */
[----:B------:R-:W-:Y:S01]  /*4f10*/  UIADD3 UR10, UPT, UPT, -UR11, URZ, URZ ;  /* 0x000000ff0b0a7290 */ /* 0x000fe2000fffe1ff */
[----:B------:R-:W-:Y:S01]  /*4f20*/  @!UP0 UMOV UR4, UR9 ;  /* 0x0000000900048c82 */ /* 0x000fe20008000000 */
[----:B------:R-:W-:Y:S02]  /*4f30*/  UIADD3 UR9, UPT, UPT, -UR6, URZ, URZ ;  /* 0x000000ff06097290 */ /* 0x000fe4000fffe1ff */
[----:B------:R-:W-:Y:S02]  /*4f40*/  @!UP0 USHF.R.U32.HI UR4, URZ, UR41, UR4 ;  /* 0x00000029ff048299 */ /* 0x000fe40008011604 */
[----:B------:R-:W-:Y:S02]  /*4f50*/  UIMAD UR10, UR42, UR10, UR6 ;  /* 0x0000000a2a0a72a4 */ /* 0x000fe4000f8e0206 */
[----:B------:R-:W-:Y:S04]  /*4f60*/  @!UP0 USEL UR4, UR5, UR4, !UP2 ;  /* 0x0000000405048287 */ /* 0x000fe8000d000000 */
[----:B------:R-:W-:Y:S02]  /*4f70*/  @!UP0 UIMAD UR10, UR7, UR10, UR4 ;  /* 0x0000000a070a82a4 */ /* 0x000fe4000f8e0204 */
[----:B------:R-:W-:Y:S02]  /*4f80*/  @!UP0 UIADD3 UR11, UPT, UPT, UR11, -UR4, URZ ;  /* 0x800000040b0b8290 */ /* 0x000fe4000fffe0ff */
[----:B------:R-:W-:Y:S02]  /*4f90*/  UIMAD UR7, UR43, UR8, UR38 ;  /* 0x000000082b0772a4 */ /* 0x000fe4000f8e0226 */
[----:B------:R-:W-:Y:S02]  /*4fa0*/  @!UP0 UIMAD UR6, UR11, UR42, UR5 ;  /* 0x0000002a0b0682a4 */ /* 0x000fe4000f8e0205 */
[----:B------:R-:W-:Y:S01]  /*4fb0*/  UIMAD UR4, UR54, UR9, UR37 ;  /* 0x00000009360472a4 */ /* 0x000fe2000f8e0225 */
[----:B------:R-:W-:Y:S02]  /*4fc0*/  @!UP0 UMOV UR5, UR10 ;  /* 0x0000000a00058c82 */ /* 0x000fe40008000000 */
[----:B------:R-:W-:Y:S02]  /*4fd0*/  UIMAD UR38, UR5, UR43, UR7 ;  /* 0x0000002b052672a4 */ /* 0x000fe4000f8e0207 */
[----:B------:R-:W-:Y:S11]  /*4fe0*/  UIMAD UR37, UR6, UR54, UR4 ;  /* 0x00000036062572a4 */ /* 0x000ff6000f8e0204 */
[----:B------:R-:W-:Y:S01]  /*4ff0*/  @!UPT UIADD3 URZ, UPT, UPT, URZ, URZ, URZ ;  /* 0x000000fffffff290 */ /* 0x000fe2000fffe0ff */
.L_x_84:
[----:B------:R-:W-:Y:S01]  /*5000*/  UISETP.NE.AND UP0, UPT, UR39, 0x1, UPT ;  /* 0x000000012700788c */ /* 0x000fe2000bf05270 */
[----:B------:R-:W-:Y:S10]  /*5010*/  IADD3 R81, PT, PT, R81, 0x1, RZ ;  /* 0x0000000151517810 */ /* 0x000ff40007ffe0ff */
[----:B------:R-:W2:Y:S01]  /*5020*/  @!UP0 LDCU.128 UR12, c[0x0][0xb10] ;  /* 0x00016200ff0c87ac */ /* 0x000ea20008000c00 */
[----:B------:R-:W3:Y:S01]  /*5030*/  @!UP0 LDCU UR5, c[0x0][0xb0c] ;  /* 0x00016180ff0587ac */ /* 0x000ee20008000800 */
[----:B------:R-:W4:Y:S01]  /*5040*/  @!UP0 LDCU UR10, c[0x0][0xb20] ;  /* 0x00016400ff0a87ac */ /* 0x000f220008000800 */
[----:B--2---:R-:W-:Y:S02]  /*5050*/  UIMAD.WIDE.U32 UR8, UR38, UR12, URZ ;  /* 0x0000000c260872a5 */ /* 0x004fe4000f8e00ff */
[----:B------:R-:W-:Y:S02]  /*5060*/  UIMAD.WIDE.U32 UR6, UR37, UR15, URZ ;  /* 0x0000000f250672a5 */ /* 0x000fe4000f8e00ff */
[----:B------:R-:W-:Y:S03]  /*5070*/  @!UP0 UISETP.NE.AND UP1, UPT, UR14, 0x1, UPT ;  /* 0x000000010e00888c */ /* 0x000fe6000bf25270 */
[----:B------:R-:W-:Y:S01]  /*5080*/  @!UP0 UMOV UR4, UR9 ;  /* 0x0000000900048c82 */ /* 0x000fe20008000000 */
[----:B---3--:R-:W-:Y:S02]  /*5090*/  @!UP0 UISETP.NE.AND UP2, UPT, UR5, 0x1, UPT ;  /* 0x000000010500888c */ /* 0x008fe4000bf45270 */
[----:B------:R-:W-:Y:S01]  /*50a0*/  @!UP0 USHF.R.U32.HI UR4, URZ, UR13, UR4 ;  /* 0x0000000dff048299 */ /* 0x000fe20008011604 */
[----:B------:R-:W-:Y:S02]  /*50b0*/  @!UP0 UMOV UR6, UR7 ;  /* 0x0000000700068c82 */ /* 0x000fe40008000000 */
[----:B----4-:R-:W-:Y:S02]  /*50c0*/  @!UP0 USHF.R.U32.HI UR6, URZ, UR10, UR6 ;  /* 0x0000000aff068299 */ /* 0x010fe40008011606 */
[----:B------:R-:W-:Y:S02]  /*50d0*/  @!UP0 USEL UR7, UR38, UR4, !UP2 ;  /* 0x0000000426078287 */ /* 0x000fe4000d000000 */
[----:B------:R-:W-:Y:S04]  /*50e0*/  @!UP0 USEL UR6, UR37, UR6, !UP1 ;  /* 0x0000000625068287 */ /* 0x000fe8000c800000 */
[----:B------:R-:W-:Y:S02]  /*50f0*/  @!UP0 UIADD3 UR4, UPT, UPT, -UR7, UR6, URZ ;  /* 0x0000000607048290 */ /* 0x000fe4000fffe1ff */
[----:B------:R-:W-:Y:S02]  /*5100*/  @!UP0 UIADD3 UR6, UPT, UPT, UR7, -UR6, URZ ;  /* 0x8000000607068290 */ /* 0x000fe4000fffe0ff */
[----:B------:R-:W-:Y:S02]  /*5110*/  @!UP0 UIMAD UR38, UR4, UR5, UR38 ;  /* 0x00000005042682a4 */ /* 0x000fe4000f8e0226 */
[----:B------:R-:W-:Y:S02]  /*5120*/  @!UP0 UIMAD UR37, UR6, UR14, UR37 ;  /* 0x0000000e062582a4 */ /* 0x000fe4000f8e0225 */
[----:B------:R-:W-:Y:S09]  /*5130*/  ULOP3.LUT UP0, URZ, UR56, 0x1b0, URZ, 0xc0, !UPT ;  /* 0x000001b038ff7892 */ /* 0x000ff2000f80c0ff */
[----:B------:R-:W-:Y:S05]  /*5140*/  BRA.U !UP0, `(.L_x_85) ;  /* 0x0000000108407547 */ /* 0x000fea000b800000 */
[----:B------:R-:W2:Y:S01]  /*5150*/  LDCU.64 UR8, c[0x4][0x80] ;  /* 0x01001000ff0877ac */ /* 0x000ea20008000a00 */
[----:B------:R-:W-:Y:S01]  /*5160*/  MOV R3, 0x0 ;  /* 0x0000000000037802 */ /* 0x000fe20000000f00 */
[----:B------:R-:W-:Y:S02]  /*5170*/  HFMA2 R12, -RZ, RZ, 0, 5.9604644775390625e-08 ;  /* 0x00000001ff0c7431 */ /* 0x000fe400000001ff */
[----:B------:R-:W-:Y:S02]  /*5180*/  IMAD.MOV.U32 R8, RZ, RZ, 0x70 ;  /* 0x00000070ff087424 */ /* 0x000fe400078e00ff */
[----:B------:R-:W-:Y:S01]  /*5190*/  IMAD.MOV.U32 R13, RZ, RZ, RZ ;  /* 0x000000ffff0d7224 */ /* 0x000fe200078e00ff */
[----:B------:R-:W3:Y:S01]  /*51a0*/  LDCU.64 UR6, c[0x4][0x88] ;  /* 0x01001100ff0677ac */ /* 0x000ee20008000a00 */
[----:B------:R-:W4:Y:S01]  /*51b0*/  LDC.64 R2, c[0x4][R3] ;  /* 0x0100000003027b82 */ /* 0x000f220000000a00 */
[----:B------:R-:W1:Y:S01]  /*51c0*/  LDCU.64 UR4, c[0x4][0x8] ;  /* 0x01000100ff0477ac */ /* 0x000e620008000a00 */
[----:B--2---:R-:W-:Y:S01]  /*51d0*/  MOV R5, UR9 ;  /* 0x0000000900057c02 */ /* 0x004fe20008000f00 */
[----:B------:R-:W-:Y:S01]  /*51e0*/  IMAD.U32 R4, RZ, RZ, UR8 ;  /* 0x00000008ff047e24 */ /* 0x000fe2000f8e00ff */
[----:B---3--:R-:W-:Y:S01]  /*51f0*/  MOV R7, UR7 ;  /* 0x0000000700077c02 */ /* 0x008fe20008000f00 */
[----:B------:R-:W-:Y:S01]  /*5200*/  IMAD.U32 R6, RZ, RZ, UR6 ;  /* 0x00000006ff067e24 */ /* 0x000fe2000f8e00ff */
[----:B-1----:R-:W-:Y:S01]  /*5210*/  MOV R11, UR5 ;  /* 0x00000005000b7c02 */ /* 0x002fe20008000f00 */
[----:B------:R-:W-:Y:S02]  /*5220*/  IMAD.U32 R10, RZ, RZ, UR4 ;  /* 0x00000004ff0a7e24 */ /* 0x000fe4000f8e00ff */
[----:B------:R-:W-:Y:S07]  /*5230*/  LEPC R20, `(.L_x_85) ;  /* 0x000000001014794e */ /* 0x000fee0000000000 */
[----:B----45:R-:W-:Y:S05]  /*5240*/  CALL.ABS.NOINC R2 ;  /* 0x0000000002007343 */ /* 0x030fea0003c00000 */
.L_x_85:
[----:B------:R-:W-:Y:S01]  /*5250*/  LOP3.LUT P0, RZ, R85, 0x1b0, RZ, 0xc0, !PT ;  /* 0x000001b055ff7812 */ /* 0x000fe2000780c0ff */
[----:B------:R-:W-:Y:S11]  /*5260*/  BSSY.RECONVERGENT B6, `(.L_x_86) ;  /* 0x0000013000067945 */ /* 0x000ff60003800200 */
[----:B------:R-:W-:Y:S01]  /*5270*/  @!UPT UIADD3 URZ, UPT, UPT, URZ, URZ, URZ ;  /* 0x000000fffffff290 */ /* 0x000fe2000fffe0ff */
[----:B------:R-:W-:Y:S05]  /*5280*/  @!P0 BRA `(.L_x_87) ;  /* 0x0000000000408947 */ /* 0x000fea0003800000 */
        /* <DEDUP_REMOVED lines=16> */
.L_x_87:
[----:B------:R-:W-:Y:S05]  /*5390*/  BSYNC.RECONVERGENT B6 ;  /* 0x0000000000067941 */ /* 0x000fea0003800200 */
.L_x_86:
[----:B------:R-:W-:Y:S01]  /*53a0*/  ISETP.NE.U32.AND P3, PT, R74, RZ, PT ;  /* 0x000000ff4a00720c */ /* 0x000fe20003f65070 */
[----:B------:R-:W-:Y:S01]  /*53b0*/  UISETP.NE.AND UP1, UPT, UR61, URZ, UPT ;  /* 0x000000ff3d00728c */ /* 0x000fe2000bf25270 */
[----:B------:R-:W-:Y:S02]  /*53c0*/  ISETP.NE.U32.AND P4, PT, R70, RZ, PT ;  /* 0x000000ff4600720c */ /* 0x000fe40003f85070 */
[----:B------:R-:W-:Y:S02]  /*53d0*/  ISETP.NE.AND.EX P3, PT, R75, RZ, PT, P3 ;  /* 0x000000ff4b00720c */ /* 0x000fe40003f65330 */
[----:B------:R-:W-:Y:S02]  /*53e0*/  PLOP3.LUT P1, PT, PT, PT, PT, 0x8, 0x80 ;  /* 0x000000000080781c */ /* 0x000fe40003f2e170 */
[----:B------:R-:W-:Y:S02]  /*53f0*/  PLOP3.LUT P0, PT, PT, PT, UP1, 0x80, 0x8 ;  /* 0x000000000008781c */ /* 0x000fe40003f0f018 */
[----:B------:R-:W-:Y:S02]  /*5400*/  ISETP.NE.AND.EX P4, PT, R71, RZ, PT, P4 ;  /* 0x000000ff4700720c */ /* 0x000fe40003f85340 */
[----:B------:R-:W2:Y:S09]  /*5410*/  @UP1 LDCU.64 UR4, c[0x0][0x888] ;  /* 0x00011100ff0417ac */ /* 0x000eb20008000a00 */
[----:B------:R-:W-:Y:S01]  /*5420*/  @P0 PLOP3.LUT P1, PT, P3, PT, PT, 0x80, 0x8 ;  /* 0x000000000008081c */ /* 0x000fe20001f2f070 */
[----:B--2---:R-:W-:Y:S04]  /*5430*/  @UP1 UISETP.NE.U32.AND UP0, UPT, UR4, URZ, UPT ;  /* 0x000000ff0400128c */ /* 0x004fe8000bf05070 */
[----:B------:R-:W-:Y:S04]  /*5440*/  @UP1 UISETP.NE.AND.EX UP0, UPT, UR5, URZ, UPT, UP0 ;  /* 0x000000ff0500128c */ /* 0x000fe8000bf05300 */
[----:B------:R-:W-:Y:S01]  /*5450*/  @UP1 USEL UR4, URZ, 0xffffffff, UP0 ;  /* 0xffffffffff041887 */ /* 0x000fe20008000000 */
[----:B------:R-:W-:Y:S11]  /*5460*/  @!P3 BRA `(.L_x_88) ;  /* 0x000000000030b947 */ /* 0x000ff60003800000 */
[----:B------:R-:W-:Y:S01]  /*5470*/  ISETP.NE.U32.AND P2, PT, R72, RZ, PT ;  /* 0x000000ff4800720c */ /* 0x000fe20003f45070 */
[----:B------:R-:W2:Y:S01]  /*5480*/  LDCU.64 UR6, c[0x0][0x358] ;  /* 0x00006b00ff0677ac */ /* 0x000ea20008000a00 */
[----:B------:R-:W-:Y:S02]  /*5490*/  IMAD.MOV.U32 R79, RZ, RZ, 0x1 ;  /* 0x00000001ff4f7424 */ /* 0x000fe400078e00ff */
[----:B------:R-:W-:Y:S11]  /*54a0*/  ISETP.NE.AND.EX P2, PT, R73, RZ, PT, P2 ;  /* 0x000000ff4900720c */ /* 0x000ff60003f45320 */
[----:B------:R-:W-:Y:S02]  /*54b0*/  @!UPT UIADD3 URZ, UPT, UPT, URZ, URZ, URZ ;  /* 0x000000fffffff290 */ /* 0x000fe4000fffe0ff */
[----:B------:R-:W3:Y:S01]  /*54c0*/  @P2 LDC.64 R2, c[0x0][0x888] ;  /* 0x00022200ff022b82 */ /* 0x000ee20000000a00 */
[----:B-1----:R-:W-:Y:S04]  /*54d0*/  @P2 IMAD R0, R74, UR36, RZ ;  /* 0x000000244a002c24 */ /* 0x002fe8000f8e02ff */
[----:B---3--:R-:W-:Y:S04]  /*54e0*/  @P2 IMAD.WIDE R2, R0, 0x4, R2 ;  /* 0x0000000400022825 */ /* 0x008fe800078e0202 */
[----:B------:R-:W-:Y:S01]  /*54f0*/  HFMA2 R0, -RZ, RZ, 0, 5.9604644775390625e-08 ;  /* 0x00000001ff007431 */ /* 0x000fe200000001ff */
[----:B--2--5:R2:W5:Y:S04]  /*5500*/  @P2 LDG.E R39, desc[UR6][R2.64] ;  /* 0x0000000602272981 */ /* 0x024568000c1e1900 */
[----:B------:R-:W-:Y:S01]  /*5510*/  @!P2 PRMT R79, R0, 0x7610, R79 ;  /* 0x00007610004fa816 */ /* 0x000fe2000000004f */
[----:B--2---:R-:W3:Y:S06]  /*5520*/  @!P2 LDC R39, c[0x0][0x880] ;  /* 0x00022000ff27ab82 */ /* 0x004eec0000000800 */
.L_x_88:
[----:B------:R-:W-:Y:S05]  /*5530*/  @!P4 BRA `(.L_x_89) ;  /* 0x000000000024c947 */ /* 0x000fea0003800000 */
[----:B------:R-:W-:Y:S01]  /*5540*/  ISETP.NE.U32.AND P2, PT, R68, RZ, PT ;  /* 0x000000ff4400720c */ /* 0x000fe20003f45070 */
[----:B------:R-:W2:Y:S03]  /*5550*/  LDCU.64 UR6, c[0x0][0x358] ;  /* 0x00006b00ff0677ac */ /* 0x000ea60008000a00 */
[----:B------:R-:W-:Y:S11]  /*5560*/  ISETP.NE.AND.EX P2, PT, R69, RZ, PT, P2 ;  /* 0x000000ff4500720c */ /* 0x000ff60003f45320 */
[----:B------:R-:W-:Y:S02]  /*5570*/  @!UPT UIADD3 URZ, UPT, UPT, URZ, URZ, URZ ;  /* 0x000000fffffff290 */ /* 0x000fe4000fffe0ff */
[----:B------:R-:W4:Y:S01]  /*5580*/  @P2 LDC.64 R2, c[0x0][0x8a8] ;  /* 0x00022a00ff022b82 */ /* 0x000f220000000a00 */
[----:B-1----:R-:W-:Y:S04]  /*5590*/  @P2 IMAD R0, R70, UR36, RZ ;  /* 0x0000002446002c24 */ /* 0x002fe8000f8e02ff */
[----:B----4-:R-:W-:Y:S05]  /*55a0*/  @P2 IMAD.WIDE R2, R0, 0x4, R2 ;  /* 0x0000000400022825 */ /* 0x010fea00078e0202 */
[----:B--2--5:R2:W5:Y:S02]  /*55b0*/  @P2 LDG.E R38, desc[UR6][R2.64] ;  /* 0x0000000602262981 */ /* 0x024564000c1e1900 */
[----:B--2---:R-:W4:Y:S02]  /*55c0*/  @!P2 LDC R38, c[0x0][0x8a0] ;  /* 0x00022800ff26ab82 */ /* 0x004f240000000800 */
.L_x_89:
[----:B---3-5:R-:W-:Y:S01]  /*55d0*/  @P0 FSETP.NEU.AND P4, PT, R39, RZ, PT ;  /* 0x000000ff2700020b */ /* 0x028fe20003f8d000 */
[----:B-1----:R-:W-:Y:S01]  /*55e0*/  IMAD.U32 R0, RZ, RZ, UR4 ;  /* 0x00000004ff007e24 */ /* 0x002fe2000f8e00ff */
[----:B------:R-:W-:Y:S01]  /*55f0*/  @P0 LOP3.LUT P2, RZ, R79, 0xff, RZ, 0xc0, !PT ;  /* 0x000000ff4fff0812 */ /* 0x000fe2000784c0ff */
[----:B------:R-:W-:Y:S01]  /*5600*/  BSSY B1, `(.L_x_90) ;  /* 0x0000039000017945 */ /* 0x000fe20003800000 */
[----:B------:R-:W-:Y:S02]  /*5610*/  @P0 SEL R2, RZ, 0xffffffff, P4 ;  /* 0xffffffffff020807 */ /* 0x000fe40002000000 */
[----:B------:R-:W-:Y:S02]  /*5620*/  CS2R R66, SRZ ;  /* 0x0000000000427805 */ /* 0x000fe4000001ff00 */
[----:B------:R-:W-:Y:S02]  /*5630*/  LEA R22, R36, UR44, 0x3 ;  /* 0x0000002c24167c11 */ /* 0x000fe4000f8e18ff */
[----:B------:R-:W-:Y:S02]  /*5640*/  CS2R R64, SRZ ;  /* 0x0000000000407805 */ /* 0x000fe4000001ff00 */
[----:B------:R-:W-:Y:S02]  /*5650*/  @P1 SEL R2, R0, R2, !P2 ;  /* 0x0000000200021207 */ /* 0x000fe40005000000 */
[----:B------:R-:W-:Y:S02]  /*5660*/  CS2R R18, SRZ ;  /* 0x0000000000127805 */ /* 0x000fe4000001ff00 */
[----:B------:R-:W-:Y:S02]  /*5670*/  SHF.L.U32 R3, R84, 0x1f, RZ ;  /* 0x0000001f54037819 */ /* 0x000fe400000006ff */
[----:B------:R-:W-:Y:S02]  /*5680*/  CS2R R16, SRZ ;  /* 0x0000000000107805 */ /* 0x000fe4000001ff00 */
[----:B------:R-:W-:Y:S02]  /*5690*/  @P0 LOP3.LUT R2, R2, 0x1, RZ, 0xc0, !PT ;  /* 0x0000000102020812 */ /* 0x000fe400078ec0ff */
[----:B------:R-:W-:Y:S02]  /*56a0*/  PLOP3.LUT P5, PT, PT, PT, PT, 0x8, 0x80 ;  /* 0x000000000080781c */ /* 0x000fe40003fae170 */
[----:B------:R-:W-:Y:S02]  /*56b0*/  ISETP.NE.U32.OR P1, PT, R2, 0x1, !P0 ;  /* 0x000000010200780c */ /* 0x000fe40004725470 */
[----:B------:R-:W-:Y:S11]  /*56c0*/  LEA.HI R2, R36, R36, RZ, 0x1 ;  /* 0x0000002424027211 */ /* 0x000ff600078f08ff */
[----:B------:R-:W-:Y:S04]  /*56d0*/  @P1 SHF.L.U32 R0, R82, 0x1f, RZ ;  /* 0x0000001f52001819 */ /* 0x000fe800000006ff */
[----:B------:R1:W2:Y:S01]  /*56e0*/  @P1 SYNCS.PHASECHK.TRANS64.TRYWAIT P0, [UR44+0x30], R0 ;  /* 0x00003000ff0015a7 */ /* 0x0002a2000800112c */
[----:B------:R3:W3:Y:S01]  /*56f0*/  SYNCS.PHASECHK.TRANS64.TRYWAIT P4, [R22+URZ+0x70], R3 ;  /* 0x00007003160075a7 */ /* 0x0006e200080811ff */
[C---:B-1----:R-:W-:Y:S01]  /*5700*/  IMAD.SHL.U32 R0, R2.reuse, 0x20, RZ ;  /* 0x0000002002007824 */ /* 0x042fe200078e00ff */
[----:B------:R-:W-:Y:S04]  /*5710*/  LOP3.LUT R2, R2, 0xffe, RZ, 0xc0, !PT ;  /* 0x00000ffe02027812 */ /* 0x000fe800078ec0ff */
[----:B------:R-:W-:Y:S01]  /*5720*/  LOP3.LUT R0, R0, 0xffffffc0, RZ, 0xc0, !PT ;  /* 0xffffffc000007812 */ /* 0x000fe200078ec0ff */
[----:B------:R-:W-:Y:S04]  /*5730*/  IMAD.IADD R2, R36, 0x1, -R2 ;  /* 0x0000000124027824 */ /* 0x000fe800078e0a02 */
[----:B------:R-:W-:Y:S04]  /*5740*/  IMAD.IADD R0, R37, 0x1, R0 ;  /* 0x0000000125007824 */ /* 0x000fe800078e0200 */
[----:B------:R-:W-:Y:S01]  /*5750*/  IMAD R2, R2, 0x100000, R0 ;  /* 0x0010000002027824 */ /* 0x000fe200078e0200 */
[----:B--2---:R-:W-:Y:S01]  /*5760*/  @P1 PLOP3.LUT P5, PT, P0, PT, PT, 0x8, 0x80 ;  /* 0x000000000080181c */ /* 0x004fe200007ae170 */
[----:B------:R-:W-:Y:S01]  /*5770*/  @!UPT UIADD3 URZ, UPT, UPT, URZ, URZ, URZ ;  /* 0x000000fffffff290 */ /* 0x000fe2000fffe0ff */
[----:B---3--:R-:W-:Y:S11]  /*5780*/  @!P1 BRA `(.L_x_91) ;  /* 0x0000000000809947 */ /* 0x008ff60003800000 */
[----:B------:R-:W-:Y:S01]  /*5790*/  ISETP.NE.U32.AND P0, PT, RZ, UR58, PT ;  /* 0x0000003aff007c0c */ /* 0x000fe2000bf05070 */
[----:B------:R-:W-:Y:S01]  /*57a0*/  BSSY B0, `(.L_x_92) ;  /* 0x0000012000007945 */ /* 0x000fe20003800000 */
[----:B------:R-:W-:Y:S02]  /*57b0*/  FSETP.NEU.AND P2, PT, R39, RZ, PT ;  /* 0x000000ff2700720b */ /* 0x000fe40003f4d000 */
[----:B------:R-:W-:Y:S02]  /*57c0*/  CS2R R18, SRZ ;  /* 0x0000000000127805 */ /* 0x000fe4000001ff00 */
[----:B------:R-:W-:Y:S02]  /*57d0*/  ISETP.NE.AND.EX P0, PT, RZ, UR59, PT, P0 ;  /* 0x0000003bff007c0c */ /* 0x000fe4000bf05300 */
[----:B------:R-:W-:Y:S02]  /*57e0*/  CS2R R16, SRZ ;  /* 0x0000000000107805 */ /* 0x000fe4000001ff00 */
[----:B------:R-:W-:Y:S02]  /*57f0*/  LOP3.LUT P1, RZ, R79, 0xff, RZ, 0xc0, !PT ;  /* 0x000000ff4fff7812 */ /* 0x000fe4000782c0ff */
[----:B------:R-:W-:Y:S02]  /*5800*/  CS2R R66, SRZ ;  /* 0x0000000000427805 */ /* 0x000fe4000001ff00 */
[----:B------:R-:W-:Y:S02]  /*5810*/  SEL R0, RZ, 0xffffffff, P2 ;  /* 0xffffffffff007807 */ /* 0x000fe40001000000 */
[----:B------:R-:W-:Y:S02]  /*5820*/  CS2R R64, SRZ ;  /* 0x0000000000407805 */ /* 0x000fe4000001ff00 */
[----:B------:R-:W-:Y:S04]  /*5830*/  SEL R4, RZ, 0xffffffff, P0 ;  /* 0xffffffffff047807 */ /* 0x000fe80000000000 */
[----:B------:R-:W-:Y:S04]  /*5840*/  @P3 SEL R0, R4, R0, !P1 ;  /* 0x0000000004003207 */ /* 0x000fe80004800000 */
[----:B------:R-:W-:Y:S04]  /*5850*/  LOP3.LUT R0, R0, 0x1, RZ, 0xc0, !PT ;  /* 0x0000000100007812 */ /* 0x000fe800078ec0ff */
[----:B------:R-:W-:Y:S01]  /*5860*/  ISETP.NE.U32.AND P0, PT, R0, 0x1, PT ;  /* 0x000000010000780c */ /* 0x000fe20003f05070 */
[----:B------:R-:W-:Y:S01]  /*5870*/  @!UPT UIADD3 URZ, UPT, UPT, URZ, URZ, URZ ;  /* 0x000000fffffff290 */ /* 0x000fe2000fffe0ff */
[----:B------:R-:W-:Y:S11]  /*5880*/  @!P5 BRA `(.L_x_93) ;  /* 0x00000000000cd947 */ /* 0x000ff60003800000 */
[----:B------:R-:W-:Y:S04]  /*5890*/  SHF.L.U32 R4, R82, 0x1f, RZ ;  /* 0x0000001f52047819 */ /* 0x000fe800000006ff */
[----:B------:R-:W1:Y:S02]  /*58a0*/  SYNCS.PHASECHK.TRANS64.TRYWAIT P1, [UR44+0x30], R4 ;  /* 0x00003004ff0075a7 */ /* 0x000e64000802112c */
[----:B-1----:R-:W-:Y:S05]  /*58b0*/  @!P1 BRA `(.L_x_94) ;  /* 0x0000001400389947 */ /* 0x002fea0003800000 */
.L_x_93:
[----:B------:R-:W-:Y:S05]  /*58c0*/  BSYNC B0 ;  /* 0x0000000000007941 */ /* 0x000fea0003800000 */
.L_x_92:
[----:B------:R2:W3:Y:S01]  /*58d0*/  @P0 LDS.128 R16, [R78+UR44+0x200] ;  /* 0x0002002c4e100984 */ /* 0x0004e20008000c00 */
[----:B------:R-:W-:Y:S01]  /*58e0*/  UIADD3 UR4, UPT, UPT, UR44, 0x38, URZ ;  /* 0x000000382c047890 */ /* 0x000fe2000fffe0ff */
[----:B------:R-:W-:Y:S02]  /*58f0*/  LOP3.LUT R82, R82, 0x1, RZ, 0x3c, !PT ;  /* 0x0000000152527812 */ /* 0x000fe400078e3cff */
[----:B------:R2:W1:Y:S01]  /*5900*/  @P0 LDS.128 R64, [R77+0x10] ;  /* 0x000010004d400984 */ /* 0x0004620000000c00 */
[----:B------:R-:W-:Y:S01]  /*5910*/  UPRMT UR4, UR48, 0x654, UR4 ;  /* 0x0000065430047896 */ /* 0x000fe20008000004 */
[----:B------:R-:W-:Y:S01]  /*5920*/  @!PT LDS RZ, [RZ] ;  /* 0x00000000fffff984 */ /* 0x000fe20000000800 */
[----:B------:R-:W-:Y:S01]  /*5930*/  @!PT LDS RZ, [RZ] ;  /* 0x00000000fffff984 */ /* 0x000fe20000000800 */
[----:B------:R-:W-:Y:S01]  /*5940*/  @!PT LDS RZ, [RZ] ;  /* 0x00000000fffff984 */ /* 0x000fe20000000800 */
[----:B------:R-:W-:Y:S01]  /*5950*/  @!PT LDS RZ, [RZ] ;  /* 0x00000000fffff984 */ /* 0x000fe20000000800 */
[----:B------:R5:W-:Y:S06]  /*5960*/  MEMBAR.ALL.CTA ;  /* 0x0000000000007992 */ /* 0x000bec0000008000 */
[----:B-----5:R-:W5:Y:S02]  /*5970*/  FENCE.VIEW.ASYNC.S ;  /* 0x00000000000073c6 */ /* 0x020f640000000000 */
[----:B-----5:R-:W-:Y:S03]  /*5980*/  SYNCS.ARRIVE.TRANS64.RED.A1T0 RZ, [UR4], RZ ;  /* 0x000000ffffff79a7 */ /* 0x020fe60008100404 */
.L_x_91:
[----:B------:R-:W-:Y:S05]  /*5990*/  BSYNC B1 ;  /* 0x0000000000017941 */ /* 0x000fea0003800000 */
.L_x_90:
[----:B-1----:R-:W-:Y:S04]  /*59a0*/  SHF.R.U32.HI R0, RZ, 0x15, R2 ;  /* 0x00000015ff007819 */ /* 0x002fe80000011602 */
[----:B------:R-:W-:Y:S01]  /*59b0*/  LOP3.LUT P0, RZ, R0, 0x3, R80, 0x48, !PT ;  /* 0x0000000300ff7812 */ /* 0x000fe20007804850 */
[----:B------:R-:W-:Y:S01]  /*59c0*/  @!UPT UIADD3 URZ, UPT, UPT, URZ, URZ, URZ ;  /* 0x000000fffffff290 */ /* 0x000fe2000fffe0ff */
[----:B------:R-:W-:Y:S11]  /*59d0*/  @P4 BRA `(.L_x_95) ;  /* 0x0000000000084947 */ /* 0x000ff60003800000 */
[----:B------:R-:W1:Y:S02]  /*59e0*/  SYNCS.PHASECHK.TRANS64.TRYWAIT P1, [R22+URZ+0x70], R3 ;  /* 0x00007003160075a7 */ /* 0x000e6400080211ff */
[----:B-1----:R-:W-:Y:S05]  /*59f0*/  @!P1 BRA `(.L_x_96) ;  /* 0x0000001400009947 */ /* 0x002fea0003800000 */
.L_x_95:
[----:B------:R-:W-:Y:S05]  /*5a00*/  @!P0 BRA `(.L_x_97) ;  /* 0x0000000000408947 */ /* 0x000fea0003800000 */
[----:B------:R-:W1:Y:S01]  /*5a10*/  LDCU.64 UR8, c[0x4][0x70] ;  /* 0x01000e00ff0877ac */ /* 0x000e620008000a00 */
[----:B------:R-:W-:Y:S01]  /*5a20*/  MOV R15, 0x0 ;  /* 0x00000000000f7802 */ /* 0x000fe20000000f00 */
[----:B------:R-:W-:Y:S02]  /*5a30*/  HFMA2 R12, -RZ, RZ, 0, 5.9604644775390625e-08 ;  /* 0x00000001ff0c7431 */ /* 0x000fe400000001ff */
[----:B------:R-:W-:Y:S02]  /*5a40*/  IMAD.MOV.U32 R8, RZ, RZ, 0x192 ;  /* 0x00000192ff087424 */ /* 0x000fe400078e00ff */
[----:B------:R-:W-:Y:S01]  /*5a50*/  IMAD.MOV.U32 R13, RZ, RZ, RZ ;  /* 0x000000ffff0d7224 */ /* 0x000fe200078e00ff */
[----:B------:R-:W5:Y:S01]  /*5a60*/  LDCU.64 UR6, c[0x4][0x78] ;  /* 0x01000f00ff0677ac */ /* 0x000f620008000a00 */
[----:B------:R-:W2:Y:S01]  /*5a70*/  LDC.64 R14, c[0x4][R15] ;  /* 0x010000000f0e7b82 */ /* 0x000ea20000000a00 */
[----:B------:R-:W3:Y:S01]  /*5a80*/  LDCU.64 UR4, c[0x4][0x10] ;  /* 0x01000200ff0477ac */ /* 0x000ee20008000a00 */
[----:B-1----:R-:W-:Y:S01]  /*5a90*/  MOV R5, UR9 ;  /* 0x0000000900057c02 */ /* 0x002fe20008000f00 */
[----:B------:R-:W-:Y:S01]  /*5aa0*/  IMAD.U32 R4, RZ, RZ, UR8 ;  /* 0x00000008ff047e24 */ /* 0x000fe2000f8e00ff */
[----:B-----5:R-:W-:Y:S01]  /*5ab0*/  MOV R7, UR7 ;  /* 0x0000000700077c02 */ /* 0x020fe20008000f00 */
[----:B------:R-:W-:Y:S01]  /*5ac0*/  IMAD.U32 R6, RZ, RZ, UR6 ;  /* 0x00000006ff067e24 */ /* 0x000fe2000f8e00ff */
[----:B---3--:R-:W-:Y:S01]  /*5ad0*/  MOV R11, UR5 ;  /* 0x00000005000b7c02 */ /* 0x008fe20008000f00 */
[----:B------:R-:W-:Y:S02]  /*5ae0*/  IMAD.U32 R10, RZ, RZ, UR4 ;  /* 0x00000004ff0a7e24 */ /* 0x000fe4000f8e00ff */
[----:B------:R-:W-:Y:S07]  /*5af0*/  LEPC R20, `(.L_x_97) ;  /* 0x000000001014794e */ /* 0x000fee0000000000 */
[----:B--2-4-:R-:W-:Y:S05]  /*5b00*/  CALL.ABS.NOINC R14 ;  /* 0x000000000e007343 */ /* 0x014fea0003c00000 */
.L_x_97:
[----:B------:R-:W-:Y:S01]  /*5b10*/  LOP3.LUT P0, RZ, R76, 0x60, RZ, 0xc0, !PT ;  /* 0x000000604cff7812 */ /* 0x000fe2000780c0ff */
[----:B------:R-:W-:Y:S05]  /*5b20*/  WARPSYNC.ALL ;  /* 0x0000000000007948 */ /* 0x000fea0003800000 */
[----:B------:R-:W-:Y:S01]  /*5b30*/  R2UR UR4, R2 ;  /* 0x00000000020472ca */ /* 0x000fe200000e0000 */
[----:B------:R-:W-:Y:S01]  /*5b40*/  BSSY.RECONVERGENT B0, `(.L_x_98) ;  /* 0x000009f000007945 */ /* 0x000fe20003800200 */
[-C--:B---3--:R-:W-:Y:S02]  /*5b50*/  F2FP.F16.E5M2.UNPACK_B R2, R16.reuse ;  /* 0x00000010ff02723e */ /* 0x088fe400020004ff */
[----:B------:R-:W-:Y:S02]  /*5b60*/  F2FP.F16.E5M2.UNPACK_B R16, R16.H1 ;  /* 0x00000010ff10723e */ /* 0x000fe400030004ff */
[----:B------:R-:W-:Y:S01]  /*5b70*/  R2UR UR5, R22 ;  /* 0x00000000160572ca */ /* 0x000fe200000e0000 */
[----:B------:R-:W-:Y:S01]  /*5b80*/  HADD2.F32 R0, -RZ, R2.H0_H0 ;  /* 0x20000002ff007230 */ /* 0x000fe20000004100 */
[-C--:B------:R-:W-:Y:S01]  /*5b90*/  F2FP.F16.E5M2.UNPACK_B R42, R17.reuse ;  /* 0x00000011ff2a723e */ /* 0x080fe200020004ff */
[--C-:B------:R-:W-:Y:S01]  /*5ba0*/  HADD2.F32 R3, -RZ, R16.reuse.H0_H0 ;  /* 0x20000010ff037230 */ /* 0x100fe20000004100 */
[----:B------:R-:W-:Y:S01]  /*5bb0*/  F2FP.F16.E5M2.UNPACK_B R44, R17.H1 ;  /* 0x00000011ff2c723e */ /* 0x000fe200030004ff */
[----:B------:R-:W-:Y:S01]  /*5bc0*/  HADD2.F32 R40, -RZ, R16.H1_H1 ;  /* 0x30000010ff287230 */ /* 0x000fe20000004100 */
[-C--:B------:R-:W-:Y:S01]  /*5bd0*/  F2FP.F16.E5M2.UNPACK_B R46, R18.reuse ;  /* 0x00000012ff2e723e */ /* 0x080fe200020004ff */
[----:B------:R-:W-:Y:S01]  /*5be0*/  HADD2.F32 R2, -RZ, R2.H1_H1 ;  /* 0x30000002ff027230 */ /* 0x000fe20000004100 */
[----:B------:R-:W-:Y:S01]  /*5bf0*/  F2FP.F16.E5M2.UNPACK_B R48, R18.H1 ;  /* 0x00000012ff30723e */ /* 0x000fe200030004ff */
[--C-:B------:R-:W-:Y:S01]  /*5c00*/  HADD2.F32 R41, -RZ, R42.reuse.H0_H0 ;  /* 0x2000002aff297230 */ /* 0x100fe20000004100 */
[-C--:B------:R-:W-:Y:S01]  /*5c10*/  F2FP.F16.E5M2.UNPACK_B R50, R19.reuse ;  /* 0x00000013ff32723e */ /* 0x080fe200020004ff */
[----:B------:R-:W-:Y:S01]  /*5c20*/  HADD2.F32 R42, -RZ, R42.H1_H1 ;  /* 0x3000002aff2a7230 */ /* 0x000fe20000004100 */
[----:B------:R-:W-:Y:S01]  /*5c30*/  F2FP.F16.E5M2.UNPACK_B R52, R19.H1 ;  /* 0x00000013ff34723e */ /* 0x000fe200030004ff */
[----:B------:R-:W-:Y:S01]  /*5c40*/  HADD2.F32 R43, -RZ, R44.H0_H0 ;  /* 0x2000002cff2b7230 */ /* 0x000fe20000004100 */
[----:B------:R-:W-:Y:S01]  /*5c50*/  LDTM.16dp32bit_t0_t15.x32 R4, tmem[UR4] ;  /* 0x00000004000479ee */ /* 0x000fe20008a80000 */
[----:B------:R-:W1:Y:S01]  /*5c60*/  LDTM.16dp32bit_t16_t31.x32 R4, tmem[UR4+0x20] ;  /* 0x00002004000479ee */ /* 0x000e620008aa0000 */
[----:B------:R-:W-:Y:S01]  /*5c70*/  NOP ;  /* 0x0000000000007918 */ /* 0x000fe20000000000 */
[----:B------:R-:W-:Y:S01]  /*5c80*/  UIADD3 UR4, UPT, UPT, UR5, 0x90, URZ ;  /* 0x0000009005047890 */ /* 0x000fe2000fffe0ff */
[--C-:B------:R-:W-:Y:S01]  /*5c90*/  HADD2.F32 R45, -RZ, R46.reuse.H0_H0 ;  /* 0x2000002eff2d7230 */ /* 0x100fe20000004100 */
[----:B------:R-:W-:Y:S01]  /*5ca0*/  F2FP.F16.E5M2.UNPACK_B R54, R64 ;  /* 0x00000040ff36723e */ /* 0x000fe200020004ff */
[----:B------:R-:W-:Y:S01]  /*5cb0*/  HADD2.F32 R46, -RZ, R46.H1_H1 ;  /* 0x3000002eff2e7230 */ /* 0x000fe20000004100 */
[----:B------:R-:W-:Y:S01]  /*5cc0*/  UPRMT UR4, UR48, 0x654, UR4 ;  /* 0x0000065430047896 */ /* 0x000fe20008000004 */
[--C-:B------:R-:W-:Y:S01]  /*5cd0*/  HADD2.F32 R49, -RZ, R50.reuse.H0_H0 ;  /* 0x20000032ff317230 */ /* 0x100fe20000004100 */
[-C--:B------:R-:W-:Y:S01]  /*5ce0*/  F2FP.F16.E5M2.UNPACK_B R58, R65.reuse ;  /* 0x00000041ff3a723e */ /* 0x080fe200020004ff */
[----:B------:R-:W-:Y:S01]  /*5cf0*/  HADD2.F32 R50, -RZ, R50.H1_H1 ;  /* 0x30000032ff327230 */ /* 0x000fe20000004100 */
[----:B------:R-:W-:Y:S01]  /*5d00*/  F2FP.F16.E5M2.UNPACK_B R62, R66 ;  /* 0x00000042ff3e723e */ /* 0x000fe200020004ff */
[--C-:B------:R-:W-:Y:S01]  /*5d10*/  HADD2.F32 R53, -RZ, R54.reuse.H0_H0 ;  /* 0x20000036ff357230 */ /* 0x100fe20000004100 */
[----:B------:R-:W-:Y:S01]  /*5d20*/  F2FP.F16.E5M2.UNPACK_B R56, R64.H1 ;  /* 0x00000040ff38723e */ /* 0x000fe200030004ff */
[----:B------:R-:W-:Y:S01]  /*5d30*/  HADD2.F32 R54, -RZ, R54.H1_H1 ;  /* 0x30000036ff367230 */ /* 0x000fe20000004100 */
[----:B------:R-:W-:Y:S01]  /*5d40*/  F2FP.F16.E5M2.UNPACK_B R60, R65.H1 ;  /* 0x00000041ff3c723e */ /* 0x000fe200030004ff */
[----:B-1----:R-:W-:Y:S01]  /*5d50*/  SYNCS.ARRIVE.TRANS64.RED.A1T0 RZ, [UR4], RZ ;  /* 0x000000ffffff79a7 */ /* 0x002fe20008100404 */
[--C-:B------:R-:W-:Y:S01]  /*5d60*/  HADD2.F32 R57, -RZ, R58.reuse.H0_H0 ;  /* 0x2000003aff397230 */ /* 0x100fe20000004100 */
[-C--:B------:R-:W-:Y:S01]  /*5d70*/  F2FP.F16.E5M2.UNPACK_B R65, R67.reuse ;  /* 0x00000043ff41723e */ /* 0x080fe200020004ff */
[----:B------:R-:W-:Y:S01]  /*5d80*/  HADD2.F32 R58, -RZ, R58.H1_H1 ;  /* 0x3000003aff3a7230 */ /* 0x000fe20000004100 */
[----:B------:R-:W-:Y:S01]  /*5d90*/  F2FP.F16.E5M2.UNPACK_B R64, R66.H1 ;  /* 0x00000042ff40723e */ /* 0x000fe200030004ff */
[--C-:B------:R-:W-:Y:S01]  /*5da0*/  HADD2.F32 R61, -RZ, R62.reuse.H0_H0 ;  /* 0x2000003eff3d7230 */ /* 0x100fe20000004100 */
[----:B------:R-:W-:Y:S01]  /*5db0*/  F2FP.F16.E5M2.UNPACK_B R67, R67.H1 ;  /* 0x00000043ff43723e */ /* 0x000fe200030004ff */
[----:B------:R-:W-:Y:S01]  /*5dc0*/  HADD2.F32 R62, -RZ, R62.H1_H1 ;  /* 0x3000003eff3e7230 */ /* 0x000fe20000004100 */
[----:B------:R-:W-:Y:S01]  /*5dd0*/  IADD3 R36, PT, PT, R36, 0x1, RZ ;  /* 0x0000000124247810 */ /* 0x000fe20007ffe0ff */
[C---:B----4-:R-:W-:Y:S01]  /*5de0*/  FMUL R4, R38.reuse, R4 ;  /* 0x0000000426047220 */ /* 0x050fe20000400000 */
[C---:B------:R-:W-:Y:S01]  /*5df0*/  FMUL R5, R38.reuse, R5 ;  /* 0x0000000526057220 */ /* 0x040fe20000400000 */
[C---:B------:R-:W-:Y:S01]  /*5e00*/  FMUL R8, R38.reuse, R8 ;  /* 0x0000000826087220 */ /* 0x040fe20000400000 */
[C---:B------:R-:W-:Y:S01]  /*5e10*/  FMUL R9, R38.reuse, R9 ;  /* 0x0000000926097220 */ /* 0x040fe20000400000 */
[C---:B------:R-:W-:Y:S01]  /*5e20*/  FFMA R4, R39.reuse, R0, R4 ;  /* 0x0000000027047223 */ /* 0x040fe20000000004 */
[C---:B------:R-:W-:Y:S01]  /*5e30*/  FFMA R5, R39.reuse, R2, R5 ;  /* 0x0000000227057223 */ /* 0x040fe20000000005 */
[C---:B------:R-:W-:Y:S01]  /*5e40*/  FMUL R12, R38.reuse, R12 ;  /* 0x0000000c260c7220 */ /* 0x040fe20000400000 */
        /* <DEDUP_REMOVED lines=10> */
[----:B------:R-:W-:Y:S02]  /*5ef0*/  HADD2.F32 R44, -RZ, R44.H1_H1 ;  /* 0x3000002cff2c7230 */ /* 0x000fe40000004100 */
[C---:B------:R-:W-:Y:S01]  /*5f00*/  FMUL R10, R38.reuse, R10 ;  /* 0x0000000a260a7220 */ /* 0x040fe20000400000 */
[C---:B------:R-:W-:Y:S01]  /*5f10*/  FFMA R6, R39.reuse, R3, R6 ;  /* 0x0000000327067223 */ /* 0x040fe20000000006 */
[C---:B------:R-:W-:Y:S01]  /*5f20*/  FFMA R7, R39.reuse, R40, R7 ;  /* 0x0000002827077223 */ /* 0x040fe20000000007 */
[C---:B------:R-:W-:Y:S01]  /*5f30*/  FFMA R8, R39.reuse, R41, R8 ;  /* 0x0000002927087223 */ /* 0x040fe20000000008 */
[C---:B------:R-:W-:Y:S01]  /*5f40*/  FFMA R9, R39.reuse, R42, R9 ;  /* 0x0000002a27097223 */ /* 0x040fe20000000009 */
[----:B------:R-:W-:Y:S01]  /*5f50*/  FFMA R10, R39, R43, R10 ;  /* 0x0000002b270a7223 */ /* 0x000fe2000000000a */
[--C-:B------:R-:W-:Y:S01]  /*5f60*/  HADD2.F32 R40, -RZ, R65.reuse.H0_H0 ;  /* 0x20000041ff287230 */ /* 0x100fe20000004100 */
[----:B------:R-:W-:Y:S01]  /*5f70*/  F2FP.SATFINITE.E5M2.F32.PACK_AB_MERGE_C R86, R7, R6, RZ ;  /* 0x000000060756723e */ /* 0x000fe200048060ff */
[C---:B------:R-:W-:Y:S01]  /*5f80*/  FMUL R7, R38.reuse, R24 ;  /* 0x0000001826077220 */ /* 0x040fe20000400000 */
[C---:B------:R-:W-:Y:S01]  /*5f90*/  FMUL R24, R38.reuse, R29 ;  /* 0x0000001d26187220 */ /* 0x040fe20000400000 */
[C---:B------:R-:W-:Y:S01]  /*5fa0*/  FMUL R29, R38.reuse, R34 ;  /* 0x00000022261d7220 */ /* 0x040fe20000400000 */
[----:B------:R-:W-:Y:S02]  /*5fb0*/  HADD2.F32 R65, -RZ, R65.H1_H1 ;  /* 0x30000041ff417230 */ /* 0x000fe40000004100 */
[C---:B------:R-:W-:Y:S01]  /*5fc0*/  FMUL R11, R38.reuse, R11 ;  /* 0x0000000b260b7220 */ /* 0x040fe20000400000 */
[--C-:B------:R-:W-:Y:S02]  /*5fd0*/  HADD2.F32 R47, -RZ, R48.reuse.H0_H0 ;  /* 0x20000030ff2f7230 */ /* 0x100fe40000004100 */
[C---:B------:R-:W-:Y:S01]  /*5fe0*/  FMUL R14, R38.reuse, R14 ;  /* 0x0000000e260e7220 */ /* 0x040fe20000400000 */
[----:B------:R-:W-:Y:S02]  /*5ff0*/  HADD2.F32 R48, -RZ, R48.H1_H1 ;  /* 0x30000030ff307230 */ /* 0x000fe40000004100 */
[C---:B------:R-:W-:Y:S01]  /*6000*/  FFMA R11, R39.reuse, R44, R11 ;  /* 0x0000002c270b7223 */ /* 0x040fe2000000000b */
[C---:B------:R-:W-:Y:S01]  /*6010*/  FFMA R12, R39.reuse, R45, R12 ;  /* 0x0000002d270c7223 */ /* 0x040fe2000000000c */
[C---:B------:R-:W-:Y:S01]  /*6020*/  FFMA R13, R39.reuse, R46, R13 ;  /* 0x0000002e270d7223 */ /* 0x040fe2000000000d */
[----:B------:R-:W-:Y:S01]  /*6030*/  FFMA R14, R39, R47, R14 ;  /* 0x0000002f270e7223 */ /* 0x000fe2000000000e */
[C---:B------:R-:W-:Y:S01]  /*6040*/  FMUL R15, R38.reuse, R15 ;  /* 0x0000000f260f7220 */ /* 0x040fe20000400000 */
[--C-:B------:R-:W-:Y:S01]  /*6050*/  HADD2.F32 R51, -RZ, R52.reuse.H0_H0 ;  /* 0x20000034ff337230 */ /* 0x100fe20000004100 */
[----:B------:R-:W-:Y:S01]  /*6060*/  F2FP.SATFINITE.E5M2.F32.PACK_AB_MERGE_C R10, R11, R10, RZ ;  /* 0x0000000a0b0a723e */ /* 0x000fe200048060ff */
[----:B------:R-:W-:Y:S02]  /*6070*/  HADD2.F32 R52, -RZ, R52.H1_H1 ;  /* 0x30000034ff347230 */ /* 0x000fe40000004100 */
[C---:B------:R-:W-:Y:S01]  /*6080*/  FFMA R15, R39.reuse, R48, R15 ;  /* 0x00000030270f7223 */ /* 0x040fe2000000000f */
[C---:B------:R-:W-:Y:S01]  /*6090*/  FFMA R16, R39.reuse, R49, R16 ;  /* 0x0000003127107223 */ /* 0x040fe20000000010 */
[C---:B------:R-:W-:Y:S01]  /*60a0*/  FFMA R17, R39.reuse, R50, R17 ;  /* 0x0000003227117223 */ /* 0x040fe20000000011 */
[C---:B------:R-:W-:Y:S01]  /*60b0*/  FMUL R18, R38.reuse, R18 ;  /* 0x0000001226127220 */ /* 0x040fe20000400000 */
[C---:B------:R-:W-:Y:S01]  /*60c0*/  FMUL R19, R38.reuse, R19 ;  /* 0x0000001326137220 */ /* 0x040fe20000400000 */
[--C-:B------:R-:W-:Y:S02]  /*60d0*/  HADD2.F32 R55, -RZ, R56.reuse.H0_H0 ;  /* 0x20000038ff377230 */ /* 0x100fe40000004100 */
[C---:B------:R-:W-:Y:S01]  /*60e0*/  FMUL R3, R38.reuse, R22 ;  /* 0x0000001626037220 */ /* 0x040fe20000400000 */
[C---:B------:R-:W-:Y:S01]  /*60f0*/  FFMA R18, R39.reuse, R51, R18 ;  /* 0x0000003327127223 */ /* 0x040fe20000000012 */
[----:B------:R-:W-:Y:S02]  /*6100*/  HADD2.F32 R56, -RZ, R56.H1_H1 ;  /* 0x30000038ff387230 */ /* 0x000fe40000004100 */
[C---:B------:R-:W-:Y:S01]  /*6110*/  FFMA R19, R39.reuse, R52, R19 ;  /* 0x0000003427137223 */ /* 0x040fe20000000013 */
[C---:B------:R-:W-:Y:S01]  /*6120*/  FMUL R6, R38.reuse, R23 ;  /* 0x0000001726067220 */ /* 0x040fe20000400000 */
[C---:B------:R-:W-:Y:S01]  /*6130*/  FFMA R0, R39.reuse, R53, R0 ;  /* 0x0000003527007223 */ /* 0x040fe20000000000 */
[C---:B------:R-:W-:Y:S01]  /*6140*/  FFMA R2, R39.reuse, R54, R2 ;  /* 0x0000003627027223 */ /* 0x040fe20000000002 */
[--C-:B------:R-:W-:Y:S02]  /*6150*/  HADD2.F32 R59, -RZ, R60.reuse.H0_H0 ;  /* 0x2000003cff3b7230 */ /* 0x100fe40000004100 */
[C---:B------:R-:W-:Y:S01]  /*6160*/  FFMA R3, R39.reuse, R55, R3 ;  /* 0x0000003727037223 */ /* 0x040fe20000000003 */
[----:B------:R-:W-:Y:S02]  /*6170*/  HADD2.F32 R60, -RZ, R60.H1_H1 ;  /* 0x3000003cff3c7230 */ /* 0x000fe40000004100 */
[C---:B------:R-:W-:Y:S01]  /*6180*/  FMUL R21, R38.reuse, R26 ;  /* 0x0000001a26157220 */ /* 0x040fe20000400000 */
[C---:B------:R-:W-:Y:S01]  /*6190*/  FMUL R22, R38.reuse, R27 ;  /* 0x0000001b26167220 */ /* 0x040fe20000400000 */
[C---:B------:R-:W-:Y:S01]  /*61a0*/  FFMA R6, R39.reuse, R56, R6 ;  /* 0x0000003827067223 */ /* 0x040fe20000000006 */
[C---:B------:R-:W-:Y:S01]  /*61b0*/  FFMA R7, R39.reuse, R57, R7 ;  /* 0x0000003927077223 */ /* 0x040fe20000000007 */
[C---:B------:R-:W-:Y:S01]  /*61c0*/  FMUL R23, R38.reuse, R28 ;  /* 0x0000001c26177220 */ /* 0x040fe20000400000 */
[C---:B------:R-:W-:Y:S01]  /*61d0*/  FFMA R20, R39.reuse, R58, R20 ;  /* 0x0000003a27147223 */ /* 0x040fe20000000014 */
[--C-:B------:R-:W-:Y:S02]  /*61e0*/  HADD2.F32 R63, -RZ, R64.reuse.H0_H0 ;  /* 0x20000040ff3f7230 */ /* 0x100fe40000004100 */
[C---:B------:R-:W-:Y:S01]  /*61f0*/  FFMA R21, R39.reuse, R59, R21 ;  /* 0x0000003b27157223 */ /* 0x040fe20000000015 */
[----:B------:R-:W-:Y:S02]  /*6200*/  HADD2.F32 R64, -RZ, R64.H1_H1 ;  /* 0x30000040ff407230 */ /* 0x000fe40000004100 */
[C---:B------:R-:W-:Y:S01]  /*6210*/  FFMA R22, R39.reuse, R60, R22 ;  /* 0x0000003c27167223 */ /* 0x040fe20000000016 */
[C---:B------:R-:W-:Y:S01]  /*6220*/  FMUL R26, R38.reuse, R31 ;  /* 0x0000001f261a7220 */ /* 0x040fe20000400000 */
[C---:B------:R-:W-:Y:S01]  /*6230*/  FMUL R27, R38.reuse, R32 ;  /* 0x00000020261b7220 */ /* 0x040fe20000400000 */
[C---:B------:R-:W-:Y:S01]  /*6240*/  FFMA R23, R39.reuse, R61, R23 ;  /* 0x0000003d27177223 */ /* 0x040fe20000000017 */
[----:B------:R-:W-:Y:S01]  /*6250*/  FMUL R28, R38, R33 ;  /* 0x00000021261c7220 */ /* 0x000fe20000400000 */
[C---:B------:R-:W-:Y:S01]  /*6260*/  FFMA R24, R39.reuse, R62, R24 ;  /* 0x0000003e27187223 */ /* 0x040fe20000000018 */
[--C-:B------:R-:W-:Y:S02]  /*6270*/  HADD2.F32 R66, -RZ, R67.reuse.H0_H0 ;  /* 0x20000043ff427230 */ /* 0x100fe40000004100 */
[C---:B------:R-:W-:Y:S01]  /*6280*/  FFMA R25, R39.reuse, R63, R25 ;  /* 0x0000003f27197223 */ /* 0x040fe20000000019 */
[----:B------:R-:W-:Y:S02]  /*6290*/  HADD2.F32 R67, -RZ, R67.H1_H1 ;  /* 0x30000043ff437230 */ /* 0x000fe40000004100 */
[----:B------:R-:W-:Y:S01]  /*62a0*/  FFMA R26, R39, R64, R26 ;  /* 0x00000040271a7223 */ /* 0x000fe2000000001a */
[----:B------:R-:W-:Y:S01]  /*62b0*/  F2FP.SATFINITE.E5M2.F32.PACK_AB_MERGE_C R14, R15, R14, RZ ;  /* 0x0000000e0f0e723e */ /* 0x000fe200048060ff */
[----:B------:R-:W-:Y:S01]  /*62c0*/  FFMA R27, R39, R40, R27 ;  /* 0x00000028271b7223 */ /* 0x000fe2000000001b */
[----:B------:R-:W-:Y:S01]  /*62d0*/  F2FP.SATFINITE.E5M2.F32.PACK_AB_MERGE_C R18, R19, R18, RZ ;  /* 0x000000121312723e */ /* 0x000fe200048060ff */
[C---:B------:R-:W-:Y:S01]  /*62e0*/  FFMA R28, R39.reuse, R65, R28 ;  /* 0x00000041271c7223 */ /* 0x040fe2000000001c */
[C---:B------:R-:W-:Y:S01]  /*62f0*/  FFMA R29, R39.reuse, R66, R29 ;  /* 0x00000042271d7223 */ /* 0x040fe2000000001d */
[----:B------:R-:W-:Y:S01]  /*6300*/  FFMA R30, R39, R67, R30 ;  /* 0x00000043271e7223 */ /* 0x000fe2000000001e */
[----:B------:R-:W-:Y:S02]  /*6310*/  F2FP.SATFINITE.E5M2.F32.PACK_AB_MERGE_C R32, R5, R4, R86 ;  /* 0x000000040520723e */ /* 0x000fe40004806056 */
[----:B------:R-:W-:Y:S02]  /*6320*/  F2FP.SATFINITE.E5M2.F32.PACK_AB_MERGE_C R33, R9, R8, R10 ;  /* 0x000000080921723e */ /* 0x000fe4000480600a */
[----:B------:R-:W-:Y:S02]  /*6330*/  F2FP.SATFINITE.E5M2.F32.PACK_AB_MERGE_C R34, R13, R12, R14 ;  /* 0x0000000c0d22723e */ /* 0x000fe4000480600e */
[----:B------:R-:W-:Y:S02]  /*6340*/  F2FP.SATFINITE.E5M2.F32.PACK_AB_MERGE_C R35, R17, R16, R18 ;  /* 0x000000101123723e */ /* 0x000fe40004806012 */
[----:B------:R-:W-:Y:S02]  /*6350*/  F2FP.SATFINITE.E5M2.F32.PACK_AB_MERGE_C R3, R6, R3, RZ ;  /* 0x000000030603723e */ /* 0x000fe400048060ff */
[----:B------:R-:W-:Y:S01]  /*6360*/  F2FP.SATFINITE.E5M2.F32.PACK_AB_MERGE_C R5, R22, R21, RZ ;  /* 0x000000151605723e */ /* 0x000fe200048060ff */
[----:B------:R1:W-:Y:S01]  /*6370*/  STS.128 [R78+UR44+0x1200], R32 ;  /* 0x001200204e007988 */ /* 0x0003e20008000c2c */
[----:B------:R-:W-:Y:S02]  /*6380*/  F2FP.SATFINITE.E5M2.F32.PACK_AB_MERGE_C R6, R26, R25, RZ ;  /* 0x000000191a06723e */ /* 0x000fe400048060ff */
[----:B------:R-:W-:Y:S02]  /*6390*/  F2FP.SATFINITE.E5M2.F32.PACK_AB_MERGE_C R29, R30, R29, RZ ;  /* 0x0000001d1e1d723e */ /* 0x000fe400048060ff */
[----:B------:R-:W-:Y:S02]  /*63a0*/  F2FP.SATFINITE.E5M2.F32.PACK_AB_MERGE_C R5, R20, R7, R5 ;  /* 0x000000071405723e */ /* 0x000fe40004806005 */
[----:B------:R-:W-:Y:S02]  /*63b0*/  F2FP.SATFINITE.E5M2.F32.PACK_AB_MERGE_C R4, R2, R0, R3 ;  /* 0x000000000204723e */ /* 0x000fe40004806003 */
[----:B------:R-:W-:Y:S02]  /*63c0*/  F2FP.SATFINITE.E5M2.F32.PACK_AB_MERGE_C R6, R24, R23, R6 ;  /* 0x000000171806723e */ /* 0x000fe40004806006 */
[----:B------:R-:W-:Y:S05]  /*63d0*/  F2FP.SATFINITE.E5M2.F32.PACK_AB_MERGE_C R7, R28, R27, R29 ;  /* 0x0000001b1c07723e */ /* 0x000fea000480601d */
[----:B------:R1:W-:Y:S01]  /*63e0*/  STS.128 [R77+0x1010], R4 ;  /* 0x001010044d007388 */ /* 0x0003e20000000c00 */
[----:B------:R-:W-:Y:S01]  /*63f0*/  @!PT LDS RZ, [RZ] ;  /* 0x00000000fffff984 */ /* 0x000fe20000000800 */
[----:B------:R-:W-:Y:S01]  /*6400*/  @!PT LDS RZ, [RZ] ;  /* 0x00000000fffff984 */ /* 0x000fe20000000800 */
[----:B------:R-:W-:Y:S01]  /*6410*/  @!PT LDS RZ, [RZ] ;  /* 0x00000000fffff984 */ /* 0x000fe20000000800 */
[----:B------:R-:W-:Y:S01]  /*6420*/  @!PT LDS RZ, [RZ] ;  /* 0x00000000fffff984 */ /* 0x000fe20000000800 */
[----:B------:R3:W-:Y:S07]  /*6430*/  MEMBAR.ALL.CTA ;  /* 0x0000000000007992 */ /* 0x0007ee0000008000 */
[----:B---3--:R-:W3:Y:S02]  /*6440*/  FENCE.VIEW.ASYNC.S ;  /* 0x00000000000073c6 */ /* 0x008ee40000000000 */
[----:B---3--:R-:W-:Y:S06]  /*6450*/  BAR.SYNC.DEFER_BLOCKING 0x1, 0x80 ;  /* 0x0042000000007b1d */ /* 0x008fec0000010000 */
[----:B------:R-:W-:Y:S05]  /*6460*/  @P0 BRA `(.L_x_99) ;  /* 0x0000000000300947 */ /* 0x000fea0003800000 */
[----:B------:R-:W-:Y:S02]  /*6470*/  UIADD3 UR4, UPT, UPT, UR44, 0x1200, URZ ;  /* 0x000012002c047890 */ /* 0x000fe4000fffe0ff */
[----:B------:R-:W-:Y:S02]  /*6480*/  USHF.L.U32 UR9, UR45, 0x6, URZ ;  /* 0x000000062d097899 */ /* 0x000fe400080006ff */
[----:B------:R-:W-:Y:S02]  /*6490*/  USHF.L.U32 UR10, UR46, 0x6, URZ ;  /* 0x000000062e0a7899 */ /* 0x000fe400080006ff */
[----:B------:R-:W-:Y:S01]  /*64a0*/  MOV R85, UR4 ;  /* 0x0000000400557c02 */ /* 0x000fe20008000f00 */
[----:B------:R-:W-:Y:S01]  /*64b0*/  UIADD3 UR4, UP0, UPT, UR62, 0x680, URZ ;  /* 0x000006803e047890 */ /* 0x000fe2000ff1e0ff */
[----:B------:R-:W-:Y:S02]  /*64c0*/  UMOV UR11, UR36 ;  /* 0x00000024000b7c82 */ /* 0x000fe40008000000 */
[----:B------:R-:W-:Y:S01]  /*64d0*/  R2UR UR8, R85 ;  /* 0x00000000550872ca */ /* 0x000fe200000e0000 */
[----:B------:R-:W-:Y:S11]  /*64e0*/  UIADD3.X UR5, UPT, UPT, URZ, UR63, URZ, UP0, !UPT ;  /* 0x0000003fff057290 */ /* 0x000ff600087fe4ff */
[----:B------:R-:W-:Y:S01]  /*64f0*/  @!UPT UIADD3 URZ, UPT, UPT, URZ, URZ, URZ ;  /* 0x000000fffffff290 */ /* 0x000fe2000fffe0ff */
[----:B------:R3:W-:Y:S01]  /*6500*/  UTMASTG.3D [UR8], [UR4] ;  /* 0x00000008040073b5 */ /* 0x0007e20008010000 */
[----:B------:R0:W-:Y:S01]  /*6510*/  UTMACMDFLUSH ;  /* 0x00000000000079b7 */ /* 0x0001e20000000000 */
[----:B---3--:R-:W-:Y:S04]  /*6520*/  DEPBAR.LE SB0, 0x0 ;  /* 0x000080000000791a */ /* 0x008fe80000000000 */
.L_x_99:
[----:B------:R-:W-:Y:S05]  /*6530*/  BSYNC.RECONVERGENT B0 ;  /* 0x0000000000007941 */ /* 0x000fea0003800200 */
.L_x_98:
[----:B------:R-:W-:Y:S01]  /*6540*/  BAR.SYNC.DEFER_BLOCKING 0x1, 0x80 ;  /* 0x0042000000007b1d */ /* 0x000fe20000010000 */
[----:B------:R-:W-:Y:S01]  /*6550*/  ISETP.NE.AND P0, PT, R81, 0x2, PT ;  /* 0x000000025100780c */ /* 0x000fe20003f05270 */
[----:B------:R-:W-:Y:S01]  /*6560*/  UISETP.NE.AND UP0, UPT, UR47, URZ, UPT ;  /* 0x000000ff2f00728c */ /* 0x000fe2000bf05270 */
[----:B------:R-:W-:Y:S01]  /*6570*/  ISETP.NE.AND P1, PT, R36, 0x4, PT ;  /* 0x000000042400780c */ /* 0x000fe20003f25270 */
[----:B------:R-:W-:Y:S01]  /*6580*/  UIADD3 UR45, UPT, UPT, UR37, UR57, URZ ;  /* 0x00000039252d7290 */ /* 0x000fe2000fffe0ff */
[----:B------:R-:W-:Y:S01]  /*6590*/  SEL R2, RZ, 0x1, P0 ;  /* 0x00000001ff027807 */ /* 0x000fe20000000000 */
[----:B------:R-:W-:Y:S01]  /*65a0*/  UIADD3 UR46, UPT, UPT, UR38, UR60, URZ ;  /* 0x0000003c262e7290 */ /* 0x000fe2000fffe0ff */
[----:B------:R-:W-:Y:S02]  /*65b0*/  SEL R0, RZ, 0x1, P1 ;  /* 0x00000001ff007807 */ /* 0x000fe40000800000 */
[----:B------:R-:W-:Y:S02]  /*65c0*/  LOP3.LUT R83, R83, R2, RZ, 0x3c, !PT ;  /* 0x0000000253537212 */ /* 0x000fe400078e3cff */
[----:B------:R-:W-:Y:S02]  /*65d0*/  LOP3.LUT R84, R84, R0, RZ, 0x3c, !PT ;  /* 0x0000000054547212 */ /* 0x000fe400078e3cff */
[----:B------:R-:W-:Y:S02]  /*65e0*/  SEL R81, R81, RZ, P0 ;  /* 0x000000ff51517207 */ /* 0x000fe40000000000 */
[----:B------:R-:W-:Y:S01]  /*65f0*/  SEL R36, R36, RZ, P1 ;  /* 0x000000ff24247207 */ /* 0x000fe20000800000 */
[----:B------:R-:W-:Y:S01]  /*6600*/  UMOV UR36, UR51 ;  /* 0x0000003300247c82 */ /* 0x000fe20008000000 */
[----:B------:R-:W-:Y:S05]  /*6610*/  BRA.U UP0, `(.L_x_100) ;  /* 0xffffffe5002c7547 */ /* 0x000fea000b83ffff */
[----:B------:R-:W-:Y:S05]  /*6620*/  EXIT ;  /* 0x000000000000794d */ /* 0x000fea0003800000 */
.L_x_24:
[----:B---3--:R3:W4:Y:S02]  /*6630*/  SYNCS.PHASECHK.TRANS64.TRYWAIT P0, [R0+URZ+0xc0], R2 ;  /* 0x0000c002000075a7 */ /* 0x00872400080011ff */
[----:B----4-:R-:W-:Y:S05]  /*6640*/  @!P0 NANOSLEEP.SYNCS 0x989680 ;  /* 0x009896800000895d */ /* 0x010fea0003900000 */
[----:B------:R-:W4:Y:S02]  /*6650*/  @!P0 SYNCS.PHASECHK.TRANS64 P0, [R0+URZ+0xc0], R2 ;  /* 0x0000c002000085a7 */ /* 0x000f2400080010ff */
[----:B----4-:R-:W-:Y:S05]  /*6660*/  @!P0 BRA `(.L_x_24) ;  /* 0xfffffffc00f08947 */ /* 0x010fea000383ffff */
[----:B------:R-:W-:Y:S05]  /*6670*/  BRA `(.L_x_101) ;  /* 0xffffffb000507947 */ /* 0x000fea000383ffff */
.L_x_27:
[----:B--2---:R-:W-:-:S07]  /*6680*/  MOV R0, UR33 ;  /* 0x0000002100007c02 */ /* 0x004fce0008000f00 */
.L_x_102:
[----:B--2---:R2:W3:Y:S02]  /*6690*/  SYNCS.PHASECHK.TRANS64.TRYWAIT P0, [R0+URZ+0x18], R3 ;  /* 0x00001803000075a7 */ /* 0x0044e400080011ff */
[----:B---3--:R-:W-:Y:S05]  /*66a0*/  @!P0 NANOSLEEP.SYNCS 0x989680 ;  /* 0x009896800000895d */ /* 0x008fea0003900000 */
[----:B------:R-:W3:Y:S02]  /*66b0*/  @!P0 SYNCS.PHASECHK.TRANS64 P0, [R0+URZ+0x18], R3 ;  /* 0x00001803000085a7 */ /* 0x000ee400080010ff */
[----:B---3--:R-:W-:Y:S05]  /*66c0*/  @!P0 BRA `(.L_x_102) ;  /* 0xfffffffc00f08947 */ /* 0x008fea000383ffff */
[----:B------:R-:W-:Y:S05]  /*66d0*/  BRA `(.L_x_26) ;  /* 0xffffffb000987947 */ /* 0x000fea000383ffff */
.L_x_34:
[----:B-1----:R-:W-:-:S07]  /*66e0*/  MOV R0, UR17 ;  /* 0x0000001100007c02 */ /* 0x002fce0008000f00 */
.L_x_103:
[----:B-1----:R1:W2:Y:S02]  /*66f0*/  SYNCS.PHASECHK.TRANS64.TRYWAIT P0, [R0+URZ+0x18], R3 ;  /* 0x00001803000075a7 */ /* 0x0022a400080011ff */
[----:B--2---:R-:W-:Y:S05]  /*6700*/  @!P0 NANOSLEEP.SYNCS 0x989680 ;  /* 0x009896800000895d */ /* 0x004fea0003900000 */
[----:B------:R-:W2:Y:S02]  /*6710*/  @!P0 SYNCS.PHASECHK.TRANS64 P0, [R0+URZ+0x18], R3 ;  /* 0x00001803000085a7 */ /* 0x000ea400080010ff */
[----:B--2---:R-:W-:Y:S05]  /*6720*/  @!P0 BRA `(.L_x_103) ;  /* 0xfffffffc00f08947 */ /* 0x004fea000383ffff */
[----:B------:R-:W-:Y:S05]  /*6730*/  BRA `(.L_x_33) ;  /* 0xffffffb400547947 */ /* 0x000fea000383ffff */
.L_x_39:
[----:B-1----:R1:W2:Y:S02]  /*6740*/  SYNCS.PHASECHK.TRANS64.TRYWAIT P0, [R3+URZ+0x50], R0 ;  /* 0x00005000030075a7 */ /* 0x0022a400080011ff */
[----:B--2---:R-:W-:Y:S05]  /*6750*/  @!P0 NANOSLEEP.SYNCS 0x989680 ;  /* 0x009896800000895d */ /* 0x004fea0003900000 */
[----:B------:R-:W2:Y:S02]  /*6760*/  @!P0 SYNCS.PHASECHK.TRANS64 P0, [R3+URZ+0x50], R0 ;  /* 0x00005000030085a7 */ /* 0x000ea400080010ff */
[----:B--2---:R-:W-:Y:S05]  /*6770*/  @!P0 BRA `(.L_x_39) ;  /* 0xfffffffc00f08947 */ /* 0x004fea000383ffff */
[----:B------:R-:W-:Y:S05]  /*6780*/  BRA `(.L_x_104) ;  /* 0xffffffb400f87947 */ /* 0x000fea000383ffff */
.L_x_43:
[----:B------:R-:W-:-:S07]  /*6790*/  MOV R0, UR4 ;  /* 0x0000000400007c02 */ /* 0x000fce0008000f00 */
.L_x_105:
[----:B-1----:R1:W2:Y:S02]  /*67a0*/  SYNCS.PHASECHK.TRANS64.TRYWAIT P0, [R0+URZ], R2 ;  /* 0x00000002000075a7 */ /* 0x0022a400080011ff */
[----:B--2---:R-:W-:Y:S05]  /*67b0*/  @!P0 NANOSLEEP.SYNCS 0x989680 ;  /* 0x009896800000895d */ /* 0x004fea0003900000 */
[----:B------:R-:W2:Y:S02]  /*67c0*/  @!P0 SYNCS.PHASECHK.TRANS64 P0, [R0+URZ], R2 ;  /* 0x00000002000085a7 */ /* 0x000ea400080010ff */
[----:B--2---:R-:W-:Y:S05]  /*67d0*/  @!P0 BRA `(.L_x_105) ;  /* 0xfffffffc00f08947 */ /* 0x004fea000383ffff */
[----:B------:R-:W-:Y:S05]  /*67e0*/  BRA `(.L_x_106) ;  /* 0xffffffbc009c7947 */ /* 0x000fea000383ffff */
.L_x_44:
[----:B------:R-:W-:-:S07]  /*67f0*/  MOV R0, UR5 ;  /* 0x0000000500007c02 */ /* 0x000fce0008000f00 */
.L_x_107:
[----:B-1----:R1:W2:Y:S02]  /*6800*/  SYNCS.PHASECHK.TRANS64.TRYWAIT P0, [R0+URZ], R2 ;  /* 0x00000002000075a7 */ /* 0x0022a400080011ff */
[----:B--2---:R-:W-:Y:S05]  /*6810*/  @!P0 NANOSLEEP.SYNCS 0x989680 ;  /* 0x009896800000895d */ /* 0x004fea0003900000 */
[----:B------:R-:W2:Y:S02]  /*6820*/  @!P0 SYNCS.PHASECHK.TRANS64 P0, [R0+URZ], R2 ;  /* 0x00000002000085a7 */ /* 0x000ea400080010ff */
[----:B--2---:R-:W-:Y:S05]  /*6830*/  @!P0 BRA `(.L_x_107) ;  /* 0xfffffffc00f08947 */ /* 0x004fea000383ffff */
[----:B------:R-:W-:Y:S05]  /*6840*/  BRA `(.L_x_108) ;  /* 0xffffffbc00a87947 */ /* 0x000fea000383ffff */
.L_x_47:
[----:B--2---:R2:W3:Y:S02]  /*6850*/  SYNCS.PHASECHK.TRANS64.TRYWAIT P0, [R2+URZ+0xb0], R4 ;  /* 0x0000b004020075a7 */ /* 0x0044e400080011ff */
[----:B---3--:R-:W-:Y:S05]  /*6860*/  @!P0 NANOSLEEP.SYNCS 0x989680 ;  /* 0x009896800000895d */ /* 0x008fea0003900000 */
[----:B------:R-:W3:Y:S02]  /*6870*/  @!P0 SYNCS.PHASECHK.TRANS64 P0, [R2+URZ+0xb0], R4 ;  /* 0x0000b004020085a7 */ /* 0x000ee400080010ff */
[----:B---3--:R-:W-:Y:S05]  /*6880*/  @!P0 BRA `(.L_x_47) ;  /* 0xfffffffc00f08947 */ /* 0x008fea000383ffff */
[----:B------:R-:W-:Y:S05]  /*6890*/  BRA `(.L_x_109) ;  /* 0xffffffc000047947 */ /* 0x000fea000383ffff */
.L_x_48:
[----:B------:R-:W-:-:S07]  /*68a0*/  MOV R2, UR4 ;  /* 0x0000000400027c02 */ /* 0x000fce0008000f00 */
.L_x_110:
[----:B--2---:R2:W3:Y:S02]  /*68b0*/  SYNCS.PHASECHK.TRANS64.TRYWAIT P0, [R2+URZ+0x60], R5 ;  /* 0x00006005020075a7 */ /* 0x0044e400080011ff */
[----:B---3--:R-:W-:Y:S05]  /*68c0*/  @!P0 NANOSLEEP.SYNCS 0x989680 ;  /* 0x009896800000895d */ /* 0x008fea0003900000 */
[----:B------:R-:W3:Y:S02]  /*68d0*/  @!P0 SYNCS.PHASECHK.TRANS64 P0, [R2+URZ+0x60], R5 ;  /* 0x00006005020085a7 */ /* 0x000ee400080010ff */
[----:B---3--:R-:W-:Y:S05]  /*68e0*/  @!P0 BRA `(.L_x_110) ;  /* 0xfffffffc00f08947 */ /* 0x008fea000383ffff */
[----:B------:R-:W-:Y:S05]  /*68f0*/  BRA `(.L_x_111) ;  /* 0xffffffc000147947 */ /* 0x000fea000383ffff */
.L_x_49:
[----:B--2---:R2:W3:Y:S02]  /*6900*/  SYNCS.PHASECHK.TRANS64.TRYWAIT P1, [R2+URZ+0x50], R4 ;  /* 0x00005004020075a7 */ /* 0x0044e400080211ff */
[----:B---3--:R-:W-:Y:S05]  /*6910*/  @!P1 NANOSLEEP.SYNCS 0x989680 ;  /* 0x009896800000995d */ /* 0x008fea0003900000 */
[----:B------:R-:W3:Y:S02]  /*6920*/  @!P1 SYNCS.PHASECHK.TRANS64 P1, [R2+URZ+0x50], R4 ;  /* 0x00005004020095a7 */ /* 0x000ee400080210ff */
[----:B---3--:R-:W-:Y:S05]  /*6930*/  @!P1 BRA `(.L_x_49) ;  /* 0xfffffffc00f09947 */ /* 0x008fea000383ffff */
[----:B------:R-:W-:Y:S05]  /*6940*/  BRA `(.L_x_112) ;  /* 0xffffffc000447947 */ /* 0x000fea000383ffff */
.L_x_52:
[----:B------:R-:W-:-:S07]  /*6950*/  MOV R0, UR4 ;  /* 0x0000000400007c02 */ /* 0x000fce0008000f00 */
.L_x_113:
[----:B--2---:R2:W3:Y:S02]  /*6960*/  SYNCS.PHASECHK.TRANS64.TRYWAIT P0, [R0+URZ+0x60], R2 ;  /* 0x00006002000075a7 */ /* 0x0044e400080011ff */
[----:B---3--:R-:W-:Y:S05]  /*6970*/  @!P0 NANOSLEEP.SYNCS 0x989680 ;  /* 0x009896800000895d */ /* 0x008fea0003900000 */
[----:B------:R-:W3:Y:S02]  /*6980*/  @!P0 SYNCS.PHASECHK.TRANS64 P0, [R0+URZ+0x60], R2 ;  /* 0x00006002000085a7 */ /* 0x000ee400080010ff */
[----:B---3--:R-:W-:Y:S05]  /*6990*/  @!P0 BRA `(.L_x_113) ;  /* 0xfffffffc00f08947 */ /* 0x008fea000383ffff */
[----:B------:R-:W-:Y:S05]  /*69a0*/  BRA `(.L_x_51) ;  /* 0xffffffc000987947 */ /* 0x000fea000383ffff */
.L_x_59:
[----:B-1----:R1:W2:Y:S02]  /*69b0*/  SYNCS.PHASECHK.TRANS64.TRYWAIT P1, [R0+URZ+0x50], R2 ;  /* 0x00005002000075a7 */ /* 0x0022a400080211ff */
[----:B--2---:R-:W-:Y:S05]  /*69c0*/  @!P1 NANOSLEEP.SYNCS 0x989680 ;  /* 0x009896800000995d */ /* 0x004fea0003900000 */
[----:B------:R-:W2:Y:S02]  /*69d0*/  @!P1 SYNCS.PHASECHK.TRANS64 P1, [R0+URZ+0x50], R2 ;  /* 0x00005002000095a7 */ /* 0x000ea400080210ff */
[----:B--2---:R-:W-:Y:S05]  /*69e0*/  @!P1 BRA `(.L_x_59) ;  /* 0xfffffffc00f09947 */ /* 0x004fea000383ffff */
[----:B------:R-:W-:Y:S05]  /*69f0*/  BRA `(.L_x_114) ;  /* 0xffffffc400f47947 */ /* 0x000fea000383ffff */
.L_x_60:
[----:B------:R-:W-:-:S07]  /*6a00*/  MOV R2, UR19 ;  /* 0x0000001300027c02 */ /* 0x000fce0008000f00 */
.L_x_115:
[----:B-1----:R1:W2:Y:S02]  /*6a10*/  SYNCS.PHASECHK.TRANS64.TRYWAIT P0, [R2+URZ+0x90], R0 ;  /* 0x00009000020075a7 */ /* 0x0022a400080011ff */
[----:B--2---:R-:W-:Y:S05]  /*6a20*/  @!P0 NANOSLEEP.SYNCS 0x989680 ;  /* 0x009896800000895d */ /* 0x004fea0003900000 */
[----:B------:R-:W2:Y:S02]  /*6a30*/  @!P0 SYNCS.PHASECHK.TRANS64 P0, [R2+URZ+0x90], R0 ;  /* 0x00009000020085a7 */ /* 0x000ea400080010ff */
[----:B--2---:R-:W-:Y:S05]  /*6a40*/  @!P0 BRA `(.L_x_115) ;  /* 0xfffffffc00f08947 */ /* 0x004fea000383ffff */
[----:B------:R-:W-:Y:S05]  /*6a50*/  BRA `(.L_x_116) ;  /* 0xffffffc800287947 */ /* 0x000fea000383ffff */
.L_x_63:
[----:B------:R-:W-:Y:S07]  /*6a60*/  MOV R0, UR6 ;  /* 0x0000000600007c02 */ /* 0x000fee0008000f00 */
.L_x_117:
[----:B-1----:R1:W2:Y:S02]  /*6a70*/  SYNCS.PHASECHK.TRANS64.TRYWAIT P0, [R0+URZ], R2 ;  /* 0x00000002000075a7 */ /* 0x0022a400080011ff */
[----:B--2---:R-:W-:Y:S05]  /*6a80*/  @!P0 NANOSLEEP.SYNCS 0x989680 ;  /* 0x009896800000895d */ /* 0x004fea0003900000 */
[----:B------:R-:W2:Y:S02]  /*6a90*/  @!P0 SYNCS.PHASECHK.TRANS64 P0, [R0+URZ], R2 ;  /* 0x00000002000085a7 */ /* 0x000ea400080010ff */
[----:B--2---:R-:W-:Y:S05]  /*6aa0*/  @!P0 BRA `(.L_x_117) ;  /* 0xfffffffc00f08947 */ /* 0x004fea000383ffff */
[----:B------:R-:W-:Y:S05]  /*6ab0*/  BRA `(.L_x_62) ;  /* 0xffffffc800607947 */ /* 0x000fea000383ffff */
.L_x_66:
[----:B------:R-:W-:-:S07]  /*6ac0*/  MOV R0, UR4 ;  /* 0x0000000400007c02 */ /* 0x000fce0008000f00 */
.L_x_118:
[----:B--2---:R2:W4:Y:S02]  /*6ad0*/  SYNCS.PHASECHK.TRANS64.TRYWAIT P0, [R0+URZ], R2 ;  /* 0x00000002000075a7 */ /* 0x00452400080011ff */
[----:B----4-:R-:W-:Y:S05]  /*6ae0*/  @!P0 NANOSLEEP.SYNCS 0x989680 ;  /* 0x009896800000895d */ /* 0x010fea0003900000 */
[----:B------:R-:W4:Y:S02]  /*6af0*/  @!P0 SYNCS.PHASECHK.TRANS64 P0, [R0+URZ], R2 ;  /* 0x00000002000085a7 */ /* 0x000f2400080010ff */
[----:B----4-:R-:W-:Y:S05]  /*6b00*/  @!P0 BRA `(.L_x_118) ;  /* 0xfffffffc00f08947 */ /* 0x010fea000383ffff */
[----:B------:R-:W-:Y:S05]  /*6b10*/  BRA `(.L_x_119) ;  /* 0xffffffcc00007947 */ /* 0x000fea000383ffff */
.L_x_67:
[----:B------:R-:W-:-:S07]  /*6b20*/  MOV R0, UR5 ;  /* 0x0000000500007c02 */ /* 0x000fce0008000f00 */
.L_x_120:
[----:B-1----:R1:W2:Y:S02]  /*6b30*/  SYNCS.PHASECHK.TRANS64.TRYWAIT P0, [R0+URZ], R3 ;  /* 0x00000003000075a7 */ /* 0x0022a400080011ff */
[----:B--2---:R-:W-:Y:S05]  /*6b40*/  @!P0 NANOSLEEP.SYNCS 0x989680 ;  /* 0x009896800000895d */ /* 0x004fea0003900000 */
[----:B------:R-:W2:Y:S02]  /*6b50*/  @!P0 SYNCS.PHASECHK.TRANS64 P0, [R0+URZ], R3 ;  /* 0x00000003000085a7 */ /* 0x000ea400080010ff */
[----:B--2---:R-:W-:Y:S05]  /*6b60*/  @!P0 BRA `(.L_x_120) ;  /* 0xfffffffc00f08947 */ /* 0x004fea000383ffff */
[----:B------:R-:W-:Y:S05]  /*6b70*/  BRA `(.L_x_121) ;  /* 0xffffffcc000c7947 */ /* 0x000fea000383ffff */
.L_x_68:
[----:B------:R-:W-:-:S07]  /*6b80*/  MOV R0, UR5 ;  /* 0x0000000500007c02 */ /* 0x000fce0008000f00 */
.L_x_122:
[----:B-1----:R1:W2:Y:S02]  /*6b90*/  SYNCS.PHASECHK.TRANS64.TRYWAIT P0, [R0+URZ], R3 ;  /* 0x00000003000075a7 */ /* 0x0022a400080011ff */
[----:B--2---:R-:W-:Y:S05]  /*6ba0*/  @!P0 NANOSLEEP.SYNCS 0x989680 ;  /* 0x009896800000895d */ /* 0x004fea0003900000 */
[----:B------:R-:W2:Y:S02]  /*6bb0*/  @!P0 SYNCS.PHASECHK.TRANS64 P0, [R0+URZ], R3 ;  /* 0x00000003000085a7 */ /* 0x000ea400080010ff */
[----:B--2---:R-:W-:Y:S05]  /*6bc0*/  @!P0 BRA `(.L_x_122) ;  /* 0xfffffffc00f08947 */ /* 0x004fea000383ffff */
[----:B------:R-:W-:Y:S05]  /*6bd0*/  BRA `(.L_x_123) ;  /* 0xffffffcc00187947 */ /* 0x000fea000383ffff */
.L_x_69:
[----:B-1----:R-:W-:-:S07]  /*6be0*/  MOV R0, UR4 ;  /* 0x0000000400007c02 */ /* 0x002fce0008000f00 */
.L_x_124:
[----:B-1----:R1:W2:Y:S02]  /*6bf0*/  SYNCS.PHASECHK.TRANS64.TRYWAIT P0, [R0+URZ], R2 ;  /* 0x00000002000075a7 */ /* 0x0022a400080011ff */
[----:B--2---:R-:W-:Y:S05]  /*6c00*/  @!P0 NANOSLEEP.SYNCS 0x989680 ;  /* 0x009896800000895d */ /* 0x004fea0003900000 */
[----:B------:R-:W2:Y:S02]  /*6c10*/  @!P0 SYNCS.PHASECHK.TRANS64 P0, [R0+URZ], R2 ;  /* 0x00000002000085a7 */ /* 0x000ea400080010ff */
[----:B--2---:R-:W-:Y:S05]  /*6c20*/  @!P0 BRA `(.L_x_124) ;  /* 0xfffffffc00f08947 */ /* 0x004fea000383ffff */
[----:B------:R-:W-:Y:S05]  /*6c30*/  BRA `(.L_x_125) ;  /* 0xffffffcc00247947 */ /* 0x000fea000383ffff */
.L_x_74:
[----:B--2---:R2:W3:Y:S02]  /*6c40*/  SYNCS.PHASECHK.TRANS64.TRYWAIT P0, [R8+URZ+0x50], R0 ;  /* 0x00005000080075a7 */ /* 0x0044e400080011ff */
[----:B---3--:R-:W-:Y:S05]  /*6c50*/  @!P0 NANOSLEEP.SYNCS 0x989680 ;  /* 0x009896800000895d */ /* 0x008fea0003900000 */
[----:B------:R-:W3:Y:S02]  /*6c60*/  @!P0 SYNCS.PHASECHK.TRANS64 P0, [R8+URZ+0x50], R0 ;  /* 0x00005000080085a7 */ /* 0x000ee400080010ff */
[----:B---3--:R-:W-:Y:S05]  /*6c70*/  @!P0 BRA `(.L_x_74) ;  /* 0xfffffffc00f08947 */ /* 0x008fea000383ffff */
[----:B------:R-:W-:Y:S05]  /*6c80*/  BRA `(.L_x_126) ;  /* 0xffffffd0004c7947 */ /* 0x000fea000383ffff */
.L_x_77:
[----:B--2---:R-:W-:Y:S07]  /*6c90*/  MOV R0, UR17 ;  /* 0x0000001100007c02 */ /* 0x004fee0008000f00 */
.L_x_127:
[----:B--2---:R2:W3:Y:S02]  /*6ca0*/  SYNCS.PHASECHK.TRANS64.TRYWAIT P1, [R0+URZ+0x48], R4 ;  /* 0x00004804000075a7 */ /* 0x0044e400080211ff */
[----:B---3--:R-:W-:Y:S05]  /*6cb0*/  @!P1 NANOSLEEP.SYNCS 0x989680 ;  /* 0x009896800000995d */ /* 0x008fea0003900000 */
[----:B------:R-:W3:Y:S02]  /*6cc0*/  @!P1 SYNCS.PHASECHK.TRANS64 P1, [R0+URZ+0x48], R4 ;  /* 0x00004804000095a7 */ /* 0x000ee400080210ff */
[----:B---3--:R-:W-:Y:S05]  /*6cd0*/  @!P1 BRA `(.L_x_127) ;  /* 0xfffffffc00f09947 */ /* 0x008fea000383ffff */
[----:B------:R-:W-:Y:S05]  /*6ce0*/  BRA `(.L_x_76) ;  /* 0xffffffd400c07947 */ /* 0x000fea000383ffff */
.L_x_80:
[----:B--2---:R-:W-:Y:S07]  /*6cf0*/  MOV R0, UR17 ;  /* 0x0000001100007c02 */ /* 0x004fee0008000f00 */
.L_x_128:
[----:B--2---:R2:W3:Y:S02]  /*6d00*/  SYNCS.PHASECHK.TRANS64.TRYWAIT P0, [R0+URZ+0x38], R2 ;  /* 0x00003802000075a7 */ /* 0x0044e400080011ff */
[----:B---3--:R-:W-:Y:S05]  /*6d10*/  @!P0 NANOSLEEP.SYNCS 0x989680 ;  /* 0x009896800000895d */ /* 0x008fea0003900000 */
[----:B------:R-:W3:Y:S02]  /*6d20*/  @!P0 SYNCS.PHASECHK.TRANS64 P0, [R0+URZ+0x38], R2 ;  /* 0x00003802000085a7 */ /* 0x000ee400080010ff */
[----:B---3--:R-:W-:Y:S05]  /*6d30*/  @!P0 BRA `(.L_x_128) ;  /* 0xfffffffc00f08947 */ /* 0x008fea000383ffff */
[----:B------:R-:W-:Y:S05]  /*6d40*/  BRA `(.L_x_129) ;  /* 0xffffffd800147947 */ /* 0x000fea000383ffff */
.L_x_83:
[----:B---3--:R3:W1:Y:S02]  /*6d50*/  SYNCS.PHASECHK.TRANS64.TRYWAIT P0, [R3+URZ+0x50], R0 ;  /* 0x00005000030075a7 */ /* 0x00866400080011ff */
[----:B-1----:R-:W-:Y:S05]  /*6d60*/  @!P0 NANOSLEEP.SYNCS 0x989680 ;  /* 0x009896800000895d */ /* 0x002fea0003900000 */
[----:B------:R-:W1:Y:S02]  /*6d70*/  @!P0 SYNCS.PHASECHK.TRANS64 P0, [R3+URZ+0x50], R0 ;  /* 0x00005000030085a7 */ /* 0x000e6400080010ff */
[----:B-1----:R-:W-:Y:S05]  /*6d80*/  @!P0 BRA `(.L_x_83) ;  /* 0xfffffffc00f08947 */ /* 0x002fea000383ffff */
[----:B------:R-:W-:Y:S05]  /*6d90*/  BRA `(.L_x_130) ;  /* 0xffffffdc00607947 */ /* 0x000fea000383ffff */
.L_x_94:
[----:B-1----:R-:W-:Y:S04]  /*6da0*/  MOV R0, UR44 ;  /* 0x0000002c00007c02 */ /* 0x002fe80008000f00 */
[----:B------:R1:W2:Y:S03]  /*6db0*/  SYNCS.PHASECHK.TRANS64.TRYWAIT P1, [R0+URZ+0x30], R4 ;  /* 0x00003004000075a7 */ /* 0x0002a600080211ff */
[----:B--2---:R-:W-:Y:S05]  /*6dc0*/  @!P1 NANOSLEEP.SYNCS 0x989680 ;  /* 0x009896800000995d */ /* 0x004fea0003900000 */
[----:B------:R-:W2:Y:S02]  /*6dd0*/  @!P1 SYNCS.PHASECHK.TRANS64 P1, [R0+URZ+0x30], R4 ;  /* 0x00003004000095a7 */ /* 0x000ea400080210ff */
[----:B--2---:R-:W-:Y:S05]  /*6de0*/  @!P1 BRA `(.L_x_94) ;  /* 0xfffffffc00ec9947 */ /* 0x004fea000383ffff */
[----:B------:R-:W-:Y:S05]  /*6df0*/  BRA `(.L_x_93) ;  /* 0xffffffe800b07947 */ /* 0x000fea000383ffff */
.L_x_96:
[----:B------:R1:W1:Y:S02]  /*6e00*/  SYNCS.PHASECHK.TRANS64.TRYWAIT P1, [R22+URZ+0x70], R3 ;  /* 0x00007003160075a7 */ /* 0x00026400080211ff */
[----:B-1----:R-:W-:Y:S05]  /*6e10*/  @!P1 NANOSLEEP.SYNCS 0x989680 ;  /* 0x009896800000995d */ /* 0x002fea0003900000 */
[----:B------:R-:W1:Y:S02]  /*6e20*/  @!P1 SYNCS.PHASECHK.TRANS64 P1, [R22+URZ+0x70], R3 ;  /* 0x00007003160095a7 */ /* 0x000e6400080210ff */
[----:B-1----:R-:W-:Y:S05]  /*6e30*/  @!P1 BRA `(.L_x_96) ;  /* 0xfffffffc00f09947 */ /* 0x002fea000383ffff */
[----:B------:R-:W-:Y:S05]  /*6e40*/  BRA `(.L_x_95) ;  /* 0xffffffe800ec7947 */ /* 0x000fea000383ffff */
        .weak           $__internal_0_$__cuda_sm10x_tcgen05_guardrail_trap_col_being_dealloced_not_returned_by_alloc
        .type           $__internal_0_$__cuda_sm10x_tcgen05_guardrail_trap_col_being_dealloced_not_returned_by_alloc,@function
        .size           $__internal_0_$__cuda_sm10x_tcgen05_guardrail_trap_col_being_dealloced_not_returned_by_alloc,($__internal_1_$__cuda_sm10x_tcgen05_guardrail_trap_phase_invalid_during_alloc - $__internal_0_$__cuda_sm10x_tcgen05_guardrail_trap_col_being_dealloced_not_returned_by_alloc)
$__internal_0_$__cuda_sm10x_tcgen05_guardrail_trap_col_being_dealloced_not_returned_by_alloc:
[----:B------:R-:W-:Y:S05]  /*6e50*/  BPT.TRAP 0x1 ;  /* 0x000000040000795c */ /* 0x000fea0000300000 */
[----:B------:R-:W-:-:S04]  /*6e60*/  HFMA2 R3, -RZ, RZ, 0, 0 ;  /* 0x00000000ff037431 */ /* 0x000fc800000001ff */
[----:B------:R-:W-:Y:S05]  /*6e70*/  RET.REL.NODEC R2 `(_ZN7cutlass13device_kernelINS_4gemm6kernel13GemmUniversalIN4cute5tupleIJiiiiEEENS1_10collective13CollectiveMmaINS1_35MainloopSm100TmaUmmaWarpSpecializedILi3ELi2ELi4ENS5_IJNS4_1CILi2EEENSA_ILi1EEESC_EEEEENS5_IJNSA_ILi64EEESF_NSA_ILi32EEEEEENS_12float_e5m2_tENS5_IJlSC_lEEESI_SJ_NS4_8TiledMMAINS4_8MMA_AtomIJNS4_10MMA_TraitsINS4_19SM100_MMA_F8F6F4_SSEJSI_SI_fSF_SF_NS4_17integral_constantINS4_4UMMA5MajorELSQ_0EEESR_NSO_INSP_7ScaleInELSS_0EEEST_EEEEEENS4_6LayoutINS5_IJSC_SC_SC_EEENS5_IJNSA_ILi0EEESY_SY_EEEEENS5_IJNS4_10UnderscoreES11_S11_EEEEENS4_13SM90_TMA_LOADENS4_14ComposedLayoutINS4_7SwizzleILi1ELi4ELi3EEENS4_18smem_ptr_flag_bitsILi8EEENSW_INS5_IJNSA_ILi8EEESG_EEENS5_IJSG_SC_EEEEEEEvNS4_8identityENS4_23SM90_TMA_LOAD_MULTICASTES1E_vS1F_EENS_8epilogue10collective18CollectiveEpilogueINS1I_23Sm100TmaWarpSpecializedILi1ELi1ELi32ELb0ELb0EEEJSH_NS5_IJNSW_ISF_SC_EES1N_EEESI_SJ_SI_SJ_NS1I_6fusion15FusionCallbacksIS1M_NS1P_17LinearCombinationISI_fSI_fLNS_15FloatRoundStyleE2EEESH_S1O_JEEENS4_5SM1004TMEM4LOAD26SM100_TMEM_LOAD_16dp32b32xES14_NS15_INS16_ILi2ELi4ELi3EEES19_NSW_INS5_IJS1A_SF_EEENS5_IJSF_SC_EEEEEEENS4_39AutoVectorizingCopyWithAssumedAlignmentILi128EEENS4_14SM90_TMA_STOREES23_S25_S25_EEEvvEEEEvNT_6ParamsE) ;  /* 0xffffff9002607950 */ /* 0x000fea0003c3ffff */
        .weak           $__internal_1_$__cuda_sm10x_tcgen05_guardrail_trap_phase_invalid_during_alloc
        .type           $__internal_1_$__cuda_sm10x_tcgen05_guardrail_trap_phase_invalid_during_alloc,@function
        .size           $__internal_1_$__cuda_sm10x_tcgen05_guardrail_trap_phase_invalid_during_alloc,($__internal_2_$__cuda_sm10x_tcgen05_guardrail_trap_unallocated_columns_being_dealloced - $__internal_1_$__cuda_sm10x_tcgen05_guardrail_trap_phase_invalid_during_alloc)
$__internal_1_$__cuda_sm10x_tcgen05_guardrail_trap_phase_invalid_during_alloc:
[----:B------:R-:W-:Y:S05]  /*6e80*/  BPT.TRAP 0x1 ;  /* 0x000000040000795c */ /* 0x000fea0000300000 */
[----:B------:R-:W-:-:S04]  /*6e90*/  MOV R5, 0x0 ;  /* 0x0000000000057802 */ /* 0x000fc80000000f00 */
[----:B------:R-:W-:Y:S05]  /*6ea0*/  RET.REL.NODEC R4 `(_ZN7cutlass13device_kernelINS_4gemm6kernel13GemmUniversalIN4cute5tupleIJiiiiEEENS1_10collective13CollectiveMmaINS1_35MainloopSm100TmaUmmaWarpSpecializedILi3ELi2ELi4ENS5_IJNS4_1CILi2EEENSA_ILi1EEESC_EEEEENS5_IJNSA_ILi64EEESF_NSA_ILi32EEEEEENS_12float_e5m2_tENS5_IJlSC_lEEESI_SJ_NS4_8TiledMMAINS4_8MMA_AtomIJNS4_10MMA_TraitsINS4_19SM100_MMA_F8F6F4_SSEJSI_SI_fSF_SF_NS4_17integral_constantINS4_4UMMA5MajorELSQ_0EEESR_NSO_INSP_7ScaleInELSS_0EEEST_EEEEEENS4_6LayoutINS5_IJSC_SC_SC_EEENS5_IJNSA_ILi0EEESY_SY_EEEEENS5_IJNS4_10UnderscoreES11_S11_EEEEENS4_13SM90_TMA_LOADENS4_14ComposedLayoutINS4_7SwizzleILi1ELi4ELi3EEENS4_18smem_ptr_flag_bitsILi8EEENSW_INS5_IJNSA_ILi8EEESG_EEENS5_IJSG_SC_EEEEEEEvNS4_8identityENS4_23SM90_TMA_LOAD_MULTICASTES1E_vS1F_EENS_8epilogue10collective18CollectiveEpilogueINS1I_23Sm100TmaWarpSpecializedILi1ELi1ELi32ELb0ELb0EEEJSH_NS5_IJNSW_ISF_SC_EES1N_EEESI_SJ_SI_SJ_NS1I_6fusion15FusionCallbacksIS1M_NS1P_17LinearCombinationISI_fSI_fLNS_15FloatRoundStyleE2EEESH_S1O_JEEENS4_5SM1004TMEM4LOAD26SM100_TMEM_LOAD_16dp32b32xES14_NS15_INS16_ILi2ELi4ELi3EEES19_NSW_INS5_IJS1A_SF_EEENS5_IJSF_SC_EEEEEEENS4_39AutoVectorizingCopyWithAssumedAlignmentILi128EEENS4_14SM90_TMA_STOREES23_S25_S25_EEEvvEEEEvNT_6ParamsE) ;  /* 0xffffff9004547950 */ /* 0x000fea0003c3ffff */
        .weak           $__internal_2_$__cuda_sm10x_tcgen05_guardrail_trap_unallocated_columns_being_dealloced
        .type           $__internal_2_$__cuda_sm10x_tcgen05_guardrail_trap_unallocated_columns_being_dealloced,@function
        .size           $__internal_2_$__cuda_sm10x_tcgen05_guardrail_trap_unallocated_columns_being_dealloced,(.L_x_132 - $__internal_2_$__cuda_sm10x_tcgen05_guardrail_trap_unallocated_columns_being_dealloced)
$__internal_2_$__cuda_sm10x_tcgen05_guardrail_trap_unallocated_columns_being_dealloced:
[----:B------:R-:W-:Y:S05]  /*6eb0*/  BPT.TRAP 0x1 ;  /* 0x000000040000795c */ /* 0x000fea0000300000 */
[----:B------:R-:W-:-:S04]  /*6ec0*/  HFMA2 R3, -RZ, RZ, 0, 0 ;  /* 0x00000000ff037431 */ /* 0x000fc800000001ff */
[----:B------:R-:W-:Y:S05]  /*6ed0*/  RET.REL.NODEC R2 `(_ZN7cutlass13device_kernelINS_4gemm6kernel13GemmUniversalIN4cute5tupleIJiiiiEEENS1_10collective13CollectiveMmaINS1_35MainloopSm100TmaUmmaWarpSpecializedILi3ELi2ELi4ENS5_IJNS4_1CILi2EEENSA_ILi1EEESC_EEEEENS5_IJNSA_ILi64EEESF_NSA_ILi32EEEEEENS_12float_e5m2_tENS5_IJlSC_lEEESI_SJ_NS4_8TiledMMAINS4_8MMA_AtomIJNS4_10MMA_TraitsINS4_19SM100_MMA_F8F6F4_SSEJSI_SI_fSF_SF_NS4_17integral_constantINS4_4UMMA5MajorELSQ_0EEESR_NSO_INSP_7ScaleInELSS_0EEEST_EEEEEENS4_6LayoutINS5_IJSC_SC_SC_EEENS5_IJNSA_ILi0EEESY_SY_EEEEENS5_IJNS4_10UnderscoreES11_S11_EEEEENS4_13SM90_TMA_LOADENS4_14ComposedLayoutINS4_7SwizzleILi1ELi4ELi3EEENS4_18smem_ptr_flag_bitsILi8EEENSW_INS5_IJNSA_ILi8EEESG_EEENS5_IJSG_SC_EEEEEEEvNS4_8identityENS4_23SM90_TMA_LOAD_MULTICASTES1E_vS1F_EENS_8epilogue10collective18CollectiveEpilogueINS1I_23Sm100TmaWarpSpecializedILi1ELi1ELi32ELb0ELb0EEEJSH_NS5_IJNSW_ISF_SC_EES1N_EEESI_SJ_SI_SJ_NS1I_6fusion15FusionCallbacksIS1M_NS1P_17LinearCombinationISI_fSI_fLNS_15FloatRoundStyleE2EEESH_S1O_JEEENS4_5SM1004TMEM4LOAD26SM100_TMEM_LOAD_16dp32b32xES14_NS15_INS16_ILi2ELi4ELi3EEES19_NSW_INS5_IJS1A_SF_EEENS5_IJSF_SC_EEEEEEENS4_39AutoVectorizingCopyWithAssumedAlignmentILi128EEENS4_14SM90_TMA_STOREES23_S25_S25_EEEvvEEEEvNT_6ParamsE) ;  /* 0xffffff9002487950 */ /* 0x000fea0003c3ffff */
.L_x_131:
[----:B------:R-:W-:-:S00]  /*6ee0*/  BRA `(.L_x_131) ;  /* 0xfffffffc00fc7947 */ /* 0x000fc0000383ffff */
[----:B------:R-:W-:-:S00]  /*6ef0*/  NOP ;  /* 0x0000000000007918 */ /* 0x000fc00000000000 */
        /* <DEDUP_REMOVED lines=8> */
.L_x_132:


//--------------------- .nv.global.init           --------------------------
	.section	.nv.global.init,"aw",@progbits
.nv.global.init:
	.type		$str$27,@object
	.size		$str$27,($str$28 - $str$27)
$str$27:
        /*0000*/ 	.byte	0x28, 0x61, 0x64, 0x64, 0x72, 0x65, 0x73, 0x73, 0x20, 0x26, 0x20, 0x6d, 0x61, 0x73, 0x6b, 0x29
        /*0010*/ 	.byte	0x20, 0x3d, 0x3d, 0x20, 0x30, 0x00
	.type		$str$28,@object
	.size		$str$28,($str$26 - $str$28)
$str$28:
        /*0016*/ 	.byte	0x2f, 0x74, 0x6d, 0x70, 0x2f, 0x63, 0x75, 0x74, 0x6c, 0x61, 0x73, 0x73, 0x5f, 0x73, 0x77, 0x65
        /*0026*/ 	.byte	0x65, 0x70, 0x5f, 0x73, 0x72, 0x63, 0x2f, 0x69, 0x6e, 0x63, 0x6c, 0x75, 0x64, 0x65, 0x2f, 0x63
        /*0036*/ 	.byte	0x75, 0x74, 0x65, 0x2f, 0x70, 0x6f, 0x69, 0x6e, 0x74, 0x65, 0x72, 0x5f, 0x66, 0x6c, 0x61, 0x67
        /*0046*/ 	.byte	0x67, 0x65, 0x64, 0x2e, 0x68, 0x70, 0x70, 0x00
	.type		$str$26,@object
	.size		$str$26,($str$25 - $str$26)
$str$26:
        /*004e*/ 	.byte	0x2f, 0x74, 0x6d, 0x70, 0x2f, 0x63, 0x75, 0x74, 0x6c, 0x61, 0x73, 0x73, 0x5f, 0x73, 0x77, 0x65
        /*005e*/ 	.byte	0x65, 0x70, 0x5f, 0x73, 0x72, 0x63, 0x2f, 0x69, 0x6e, 0x63, 0x6c, 0x75, 0x64, 0x65, 0x2f, 0x63
        /*006e*/ 	.byte	0x75, 0x74, 0x65, 0x2f, 0x61, 0x74, 0x6f, 0x6d, 0x2f, 0x63, 0x6f, 0x70, 0x79, 0x5f, 0x74, 0x72
        /*007e*/ 	.byte	0x61, 0x69, 0x74, 0x73, 0x5f, 0x73, 0x6d, 0x31, 0x30, 0x30, 0x2e, 0x68, 0x70, 0x70, 0x00
	.type		$str$25,@object
	.size		$str$25,(__unnamed_1 - $str$25)
$str$25:
        /*008d*/ 	.byte	0x28, 0x28, 0x75, 0x69, 0x6e, 0x74, 0x33, 0x32, 0x5f, 0x74, 0x28, 0x74, 0x68, 0x72, 0x65, 0x61
        /*009d*/ 	.byte	0x64, 0x49, 0x64, 0x78, 0x2e, 0x78, 0x29, 0x20, 0x2f, 0x20, 0x33, 0x32, 0x29, 0x20, 0x25, 0x20
        /*00ad*/ 	.byte	0x34, 0x29, 0x20, 0x3d, 0x3d, 0x20, 0x28, 0x28, 0x28, 0x74, 0x6d, 0x65, 0x6d, 0x5f, 0x61, 0x64
        /*00bd*/ 	.byte	0x64, 0x72, 0x20, 0x3e, 0x3e, 0x20, 0x31, 0x36, 0x29, 0x20, 0x2f, 0x20, 0x33, 0x32, 0x29, 0x20
        /*00cd*/ 	.byte	0x25, 0x20, 0x34, 0x29, 0x00
	.type		__unnamed_1,@object
	.size		__unnamed_1,(__unnamed_2 - __unnamed_1)
__unnamed_1:
        /*00d2*/ 	.byte	0x61, 0x75, 0x74, 0x6f, 0x20, 0x63, 0x75, 0x74, 0x65, 0x3a, 0x3a, 0x61, 0x73, 0x5f, 0x70, 0x6f
        /* <DEDUP_REMOVED lines=24> */
        /*0262*/ 	.byte	0x3c, 0x34, 0x30, 0x39, 0x36, 0x3e, 0x3e, 0x3e, 0x3e, 0x5d, 0x00
	.type		__unnamed_2,@object
	.size		__unnamed_2,(.L_2 - __unnamed_2)
__unnamed_2:
        /* <DEDUP_REMOVED lines=40> */
        /*04ed*/ 	.byte	0x74, 0x65, 0x3a, 0x3a, 0x43, 0x3c, 0x30, 0x3e, 0x3e, 0x3e, 0x3e, 0x5d, 0x00
.L_2:


//--------------------- .nv.shared._ZN7cutlass13device_kernelINS_4gemm6kernel13GemmUniversalIN4cute5tupleIJiiiiEEENS1_10collective13CollectiveMmaINS1_35MainloopSm100TmaUmmaWarpSpecializedILi3ELi2ELi4ENS5_IJNS4_1CILi2EEENSA_ILi1EEESC_EEEEENS5_IJNSA_ILi64EEESF_NSA_ILi32EEEEEENS_12float_e5m2_tENS5_IJlSC_lEEESI_SJ_NS4_8TiledMMAINS4_8MMA_AtomIJNS4_10MMA_TraitsINS4_19SM100_MMA_F8F6F4_SSEJSI_SI_fSF_SF_NS4_17integral_constantINS4_4UMMA5MajorELSQ_0EEESR_NSO_INSP_7ScaleInELSS_0EEEST_EEEEEENS4_6LayoutINS5_IJSC_SC_SC_EEENS5_IJNSA_ILi0EEESY_SY_EEEEENS5_IJNS4_10UnderscoreES11_S11_EEEEENS4_13SM90_TMA_LOADENS4_14ComposedLayoutINS4_7SwizzleILi1ELi4ELi3EEENS4_18smem_ptr_flag_bitsILi8EEENSW_INS5_IJNSA_ILi8EEESG_EEENS5_IJSG_SC_EEEEEEEvNS4_8identityENS4_23SM90_TMA_LOAD_MULTICASTES1E_vS1F_EENS_8epilogue10collective18CollectiveEpilogueINS1I_23Sm100TmaWarpSpecializedILi1ELi1ELi32ELb0ELb0EEEJSH_NS5_IJNSW_ISF_SC_EES1N_EEESI_SJ_SI_SJ_NS1I_6fusion15FusionCallbacksIS1M_NS1P_17LinearCombinationISI_fSI_fLNS_15FloatRoundStyleE2EEESH_S1O_JEEENS4_5SM1004TMEM4LOAD26SM100_TMEM_LOAD_16dp32b32xES14_NS15_INS16_ILi2ELi4ELi3EEES19_NSW_INS5_IJS1A_SF_EEENS5_IJSF_SC_EEEEEEENS4_39AutoVectorizingCopyWithAssumedAlignmentILi128EEENS4_14SM90_TMA_STOREES23_S25_S25_EEEvvEEEEvNT_6ParamsE --------------------------
	.section	.nv.shared._ZN7cutlass13device_kernelINS_4gemm6kernel13GemmUniversalIN4cute5tupleIJiiiiEEENS1_10collective13CollectiveMmaINS1_35MainloopSm100TmaUmmaWarpSpecializedILi3ELi2ELi4ENS5_IJNS4_1CILi2EEENSA_ILi1EEESC_EEEEENS5_IJNSA_ILi64EEESF_NSA_ILi32EEEEEENS_12float_e5m2_tENS5_IJlSC_lEEESI_SJ_NS4_8TiledMMAINS4_8MMA_AtomIJNS4_10MMA_TraitsINS4_19SM100_MMA_F8F6F4_SSEJSI_SI_fSF_SF_NS4_17integral_constantINS4_4UMMA5MajorELSQ_0EEESR_NSO_INSP_7ScaleInELSS_0EEEST_EEEEEENS4_6LayoutINS5_IJSC_SC_SC_EEENS5_IJNSA_ILi0EEESY_SY_EEEEENS5_IJNS4_10UnderscoreES11_S11_EEEEENS4_13SM90_TMA_LOADENS4_14ComposedLayoutINS4_7SwizzleILi1ELi4ELi3EEENS4_18smem_ptr_flag_bitsILi8EEENSW_INS5_IJNSA_ILi8EEESG_EEENS5_IJSG_SC_EEEEEEEvNS4_8identityENS4_23SM90_TMA_LOAD_MULTICASTES1E_vS1F_EENS_8epilogue10collective18CollectiveEpilogueINS1I_23Sm100TmaWarpSpecializedILi1ELi1ELi32ELb0ELb0EEEJSH_NS5_IJNSW_ISF_SC_EES1N_EEESI_SJ_SI_SJ_NS1I_6fusion15FusionCallbacksIS1M_NS1P_17LinearCombinationISI_fSI_fLNS_15FloatRoundStyleE2EEESH_S1O_JEEENS4_5SM1004TMEM4LOAD26SM100_TMEM_LOAD_16dp32b32xES14_NS15_INS16_ILi2ELi4ELi3EEES19_NSW_INS5_IJS1A_SF_EEENS5_IJSF_SC_EEEEEEENS4_39AutoVectorizingCopyWithAssumedAlignmentILi128EEENS4_14SM90_TMA_STOREES23_S25_S25_EEEvvEEEEvNT_6ParamsE,"aw",@nobits
	.sectionflags	@""
	.align	16
	.zero		1024


//--------------------- .nv.shared.reserved.0     --------------------------
	.section	.nv.shared.reserved.0,"aw",@nobits
	.weak		__nv_reservedSMEM_offset_0_alias
	.size		__nv_reservedSMEM_offset_0_alias, 0, 64
	.other		__nv_reservedSMEM_offset_0_alias,@"STO_CUDA_RESERVED_SHARED STV_DEFAULT"
__nv_reservedSMEM_offset_0_alias:
	.zero		0
.nv.shared.reserved.0:
	.zero		64
	.weak		__nv_reservedSMEM_tcgen05_partition
	.type		__nv_reservedSMEM_tcgen05_partition,@object
	.size		__nv_reservedSMEM_tcgen05_partition,(.L_0 - __nv_reservedSMEM_tcgen05_partition)
__nv_reservedSMEM_tcgen05_partition:
	.zero		32
.L_0:


//--------------------- .nv.global                --------------------------
	.section	.nv.global,"aw",@nobits
.nv.global:
	.type		_ZN39_INTERNAL_74c7073f_4_k_cu_0ed13509_88944cute1_E,@object
	.size		_ZN39_INTERNAL_74c7073f_4_k_cu_0ed13509_88944cute1_E,(_ZN39_INTERNAL_74c7073f_4_k_cu_0ed13509_88944cuda3std3__45__cpo6cbeginE - _ZN39_INTERNAL_74c7073f_4_k_cu_0ed13509_88944cute1_E)
_ZN39_INTERNAL_74c7073f_4_k_cu_0ed13509_88944cute1_E:
	.zero		1
	.type		_ZN39_INTERNAL_74c7073f_4_k_cu_0ed13509_88944cuda3std3__45__cpo6cbeginE,@object
	.size		_ZN39_INTERNAL_74c7073f_4_k_cu_0ed13509_88944cuda3std3__45__cpo6cbeginE,(_ZN39_INTERNAL_74c7073f_4_k_cu_0ed13509_88944cuda3std3__48in_placeE - _ZN39_INTERNAL_74c7073f_4_k_cu_0ed13509_88944cuda3std3__45__cpo6cbeginE)
_ZN39_INTERNAL_74c7073f_4_k_cu_0ed13509_88944cuda3std3__45__cpo6cbeginE:
	.zero		1
	.type		_ZN39_INTERNAL_74c7073f_4_k_cu_0ed13509_88944cuda3std3__48in_placeE,@object
	.size		_ZN39_INTERNAL_74c7073f_4_k_cu_0ed13509_88944cuda3std3__48in_placeE,(_ZN39_INTERNAL_74c7073f_4_k_cu_0ed13509_88944cuda3std6ranges3__45__cpo9iter_moveE - _ZN39_INTERNAL_74c7073f_4_k_cu_0ed13509_88944cuda3std3__48in_placeE)
_ZN39_INTERNAL_74c7073f_4_k_cu_0ed13509_88944cuda3std3__48in_placeE:
	.zero		1
	.type		_ZN39_INTERNAL_74c7073f_4_k_cu_0ed13509_88944cuda3std6ranges3__45__cpo9iter_moveE,@object
	.size		_ZN39_INTERNAL_74c7073f_4_k_cu_0ed13509_88944cuda3std6ranges3__45__cpo9iter_moveE,(_ZN39_INTERNAL_74c7073f_4_k_cu_0ed13509_88944cuda3std3__45__cpo5beginE - _ZN39_INTERNAL_74c7073f_4_k_cu_0ed13509_88944cuda3std6ranges3__45__cpo9iter_moveE)
_ZN39_INTERNAL_74c7073f_4_k_cu_0ed13509_88944cuda3std6ranges3__45__cpo9iter_moveE:
	.zero		1
	.type		_ZN39_INTERNAL_74c7073f_4_k_cu_0ed13509_88944cuda3std3__45__cpo5beginE,@object
	.size		_ZN39_INTERNAL_74c7073f_4_k_cu_0ed13509_88944cuda3std3__45__cpo5beginE,(_ZN39_INTERNAL_74c7073f_4_k_cu_0ed13509_88944cuda3std3__441_GLOBAL__N__74c7073f_4_k_cu_0ed13509_88946ignoreE - _ZN39_INTERNAL_74c7073f_4_k_cu_0ed13509_88944cuda3std3__45__cpo5beginE)
_ZN39_INTERNAL_74c7073f_4_k_cu_0ed13509_88944cuda3std3__45__cpo5beginE:
	.zero		1
	.type		_ZN39_INTERNAL_74c7073f_4_k_cu_0ed13509_88944cuda3std3__441_GLOBAL__N__74c7073f_4_k_cu_0ed13509_88946ignoreE,@object
	.size		_ZN39_INTERNAL_74c7073f_4_k_cu_0ed13509_88944cuda3std3__441_GLOBAL__N__74c7073f_4_k_cu_0ed13509_88946ignoreE,(_ZN39_INTERNAL_74c7073f_4_k_cu_0ed13509_88944cute7productE - _ZN39_INTERNAL_74c7073f_4_k_cu_0ed13509_88944cuda3std3__441_GLOBAL__N__74c7073f_4_k_cu_0ed13509_88946ignoreE)
_ZN39_INTERNAL_74c7073f_4_k_cu_0ed13509_88944cuda3std3__441_GLOBAL__N__74c7073f_4_k_cu_0ed13509_88946ignoreE:
	.zero		1
	.type		_ZN39_INTERNAL_74c7073f_4_k_cu_0ed13509_88944cute7productE,@object
	.size		_ZN39_INTERNAL_74c7073f_4_k_cu_0ed13509_88944cute7productE,(_ZN39_INTERNAL_74c7073f_4_k_cu_0ed13509_88944cuda3std3__45__cpo3endE - _ZN39_INTERNAL_74c7073f_4_k_cu_0ed13509_88944cute7productE)
_ZN39_INTERNAL_74c7073f_4_k_cu_0ed13509_88944cute7productE:
	.zero		1
	.type		_ZN39_INTERNAL_74c7073f_4_k_cu_0ed13509_88944cuda3std3__45__cpo3endE,@object
	.size		_ZN39_INTERNAL_74c7073f_4_k_cu_0ed13509_88944cuda3std3__45__cpo3endE,(_ZN39_INTERNAL_74c7073f_4_k_cu_0ed13509_88944cuda3std3__419piecewise_constructE - _ZN39_INTERNAL_74c7073f_4_k_cu_0ed13509_88944cuda3std3__45__cpo3endE)
_ZN39_INTERNAL_74c7073f_4_k_cu_0ed13509_88944cuda3std3__45__cpo3endE:
	.zero		1
	.type		_ZN39_INTERNAL_74c7073f_4_k_cu_0ed13509_88944cuda3std3__419piecewise_constructE,@object
	.size		_ZN39_INTERNAL_74c7073f_4_k_cu_0ed13509_88944cuda3std3__419piecewise_constructE,(_ZN39_INTERNAL_74c7073f_4_k_cu_0ed13509_88944cuda3std3__45__cpo4cendE - _ZN39_INTERNAL_74c7073f_4_k_cu_0ed13509_88944cuda3std3__419piecewise_constructE)
_ZN39_INTERNAL_74c7073f_4_k_cu_0ed13509_88944cuda3std3__419piecewise_constructE:
	.zero		1
	.type		_ZN39_INTERNAL_74c7073f_4_k_cu_0ed13509_88944cuda3std3__45__cpo4cendE,@object
	.size		_ZN39_INTERNAL_74c7073f_4_k_cu_0ed13509_88944cuda3std3__45__cpo4cendE,(_ZN39_INTERNAL_74c7073f_4_k_cu_0ed13509_88944cuda3std6ranges3__45__cpo4swapE - _ZN39_INTERNAL_74c7073f_4_k_cu_0ed13509_88944cuda3std3__45__cpo4cendE)
_ZN39_INTERNAL_74c7073f_4_k_cu_0ed13509_88944cuda3std3__45__cpo4cendE:
	.zero		1
	.type		_ZN39_INTERNAL_74c7073f_4_k_cu_0ed13509_88944cuda3std6ranges3__45__cpo4swapE,@object
	.size		_ZN39_INTERNAL_74c7073f_4_k_cu_0ed13509_88944cuda3std6ranges3__45__cpo4swapE,(.L_10 - _ZN39_INTERNAL_74c7073f_4_k_cu_0ed13509_88944cuda3std6ranges3__45__cpo4swapE)
_ZN39_INTERNAL_74c7073f_4_k_cu_0ed13509_88944cuda3std6ranges3__45__cpo4swapE:
	.zero		1
.L_10:


//--------------------- .nv.constant0._ZN7cutlass13device_kernelINS_4gemm6kernel13GemmUniversalIN4cute5tupleIJiiiiEEENS1_10collective13CollectiveMmaINS1_35MainloopSm100TmaUmmaWarpSpecializedILi3ELi2ELi4ENS5_IJNS4_1CILi2EEENSA_ILi1EEESC_EEEEENS5_IJNSA_ILi64EEESF_NSA_ILi32EEEEEENS_12float_e5m2_tENS5_IJlSC_lEEESI_SJ_NS4_8TiledMMAINS4_8MMA_AtomIJNS4_10MMA_TraitsINS4_19SM100_MMA_F8F6F4_SSEJSI_SI_fSF_SF_NS4_17integral_constantINS4_4UMMA5MajorELSQ_0EEESR_NSO_INSP_7ScaleInELSS_0EEEST_EEEEEENS4_6LayoutINS5_IJSC_SC_SC_EEENS5_IJNSA_ILi0EEESY_SY_EEEEENS5_IJNS4_10UnderscoreES11_S11_EEEEENS4_13SM90_TMA_LOADENS4_14ComposedLayoutINS4_7SwizzleILi1ELi4ELi3EEENS4_18smem_ptr_flag_bitsILi8EEENSW_INS5_IJNSA_ILi8EEESG_EEENS5_IJSG_SC_EEEEEEEvNS4_8identityENS4_23SM90_TMA_LOAD_MULTICASTES1E_vS1F_EENS_8epilogue10collective18CollectiveEpilogueINS1I_23Sm100TmaWarpSpecializedILi1ELi1ELi32ELb0ELb0EEEJSH_NS5_IJNSW_ISF_SC_EES1N_EEESI_SJ_SI_SJ_NS1I_6fusion15FusionCallbacksIS1M_NS1P_17LinearCombinationISI_fSI_fLNS_15FloatRoundStyleE2EEESH_S1O_JEEENS4_5SM1004TMEM4LOAD26SM100_TMEM_LOAD_16dp32b32xES14_NS15_INS16_ILi2ELi4ELi3EEES19_NSW_INS5_IJS1A_SF_EEENS5_IJSF_SC_EEEEEEENS4_39AutoVectorizingCopyWithAssumedAlignmentILi128EEENS4_14SM90_TMA_STOREES23_S25_S25_EEEvvEEEEvNT_6ParamsE --------------------------
	.section	.nv.constant0._ZN7cutlass13device_kernelINS_4gemm6kernel13GemmUniversalIN4cute5tupleIJiiiiEEENS1_10collective13CollectiveMmaINS1_35MainloopSm100TmaUmmaWarpSpecializedILi3ELi2ELi4ENS5_IJNS4_1CILi2EEENSA_ILi1EEESC_EEEEENS5_IJNSA_ILi64EEESF_NSA_ILi32EEEEEENS_12float_e5m2_tENS5_IJlSC_lEEESI_SJ_NS4_8TiledMMAINS4_8MMA_AtomIJNS4_10MMA_TraitsINS4_19SM100_MMA_F8F6F4_SSEJSI_SI_fSF_SF_NS4_17integral_constantINS4_4UMMA5MajorELSQ_0EEESR_NSO_INSP_7ScaleInELSS_0EEEST_EEEEEENS4_6LayoutINS5_IJSC_SC_SC_EEENS5_IJNSA_ILi0EEESY_SY_EEEEENS5_IJNS4_10UnderscoreES11_S11_EEEEENS4_13SM90_TMA_LOADENS4_14ComposedLayoutINS4_7SwizzleILi1ELi4ELi3EEENS4_18smem_ptr_flag_bitsILi8EEENSW_INS5_IJNSA_ILi8EEESG_EEENS5_IJSG_SC_EEEEEEEvNS4_8identityENS4_23SM90_TMA_LOAD_MULTICASTES1E_vS1F_EENS_8epilogue10collective18CollectiveEpilogueINS1I_23Sm100TmaWarpSpecializedILi1ELi1ELi32ELb0ELb0EEEJSH_NS5_IJNSW_ISF_SC_EES1N_EEESI_SJ_SI_SJ_NS1I_6fusion15FusionCallbacksIS1M_NS1P_17LinearCombinationISI_fSI_fLNS_15FloatRoundStyleE2EEESH_S1O_JEEENS4_5SM1004TMEM4LOAD26SM100_TMEM_LOAD_16dp32b32xES14_NS15_INS16_ILi2ELi4ELi3EEES19_NSW_INS5_IJS1A_SF_EEENS5_IJSF_SC_EEEEEEENS4_39AutoVectorizingCopyWithAssumedAlignmentILi128EEENS4_14SM90_TMA_STOREES23_S25_S25_EEEvvEEEEvNT_6ParamsE,"a",@progbits
	.sectionflags	@""
	.align	4
.nv.constant0._ZN7cutlass13device_kernelINS_4gemm6kernel13GemmUniversalIN4cute5tupleIJiiiiEEENS1_10collective13CollectiveMmaINS1_35MainloopSm100TmaUmmaWarpSpecializedILi3ELi2ELi4ENS5_IJNS4_1CILi2EEENSA_ILi1EEESC_EEEEENS5_IJNSA_ILi64EEESF_NSA_ILi32EEEEEENS_12float_e5m2_tENS5_IJlSC_lEEESI_SJ_NS4_8TiledMMAINS4_8MMA_AtomIJNS4_10MMA_TraitsINS4_19SM100_MMA_F8F6F4_SSEJSI_SI_fSF_SF_NS4_17integral_constantINS4_4UMMA5MajorELSQ_0EEESR_NSO_INSP_7ScaleInELSS_0EEEST_EEEEEENS4_6LayoutINS5_IJSC_SC_SC_EEENS5_IJNSA_ILi0EEESY_SY_EEEEENS5_IJNS4_10UnderscoreES11_S11_EEEEENS4_13SM90_TMA_LOADENS4_14ComposedLayoutINS4_7SwizzleILi1ELi4ELi3EEENS4_18smem_ptr_flag_bitsILi8EEENSW_INS5_IJNSA_ILi8EEESG_EEENS5_IJSG_SC_EEEEEEEvNS4_8identityENS4_23SM90_TMA_LOAD_MULTICASTES1E_vS1F_EENS_8epilogue10collective18CollectiveEpilogueINS1I_23Sm100TmaWarpSpecializedILi1ELi1ELi32ELb0ELb0EEEJSH_NS5_IJNSW_ISF_SC_EES1N_EEESI_SJ_SI_SJ_NS1I_6fusion15FusionCallbacksIS1M_NS1P_17LinearCombinationISI_fSI_fLNS_15FloatRoundStyleE2EEESH_S1O_JEEENS4_5SM1004TMEM4LOAD26SM100_TMEM_LOAD_16dp32b32xES14_NS15_INS16_ILi2ELi4ELi3EEES19_NSW_INS5_IJS1A_SF_EEENS5_IJSF_SC_EEEEEEENS4_39AutoVectorizingCopyWithAssumedAlignmentILi128EEENS4_14SM90_TMA_STOREES23_S25_S25_EEEvvEEEEvNT_6ParamsE:
	.zero		2944


//--------------------- SYMBOLS --------------------------

	.type		.nv.reservedSmem.offset0,@object
	.size		.nv.reservedSmem.offset0,0x4
	.type		.nv.reservedSmem.cap,@object
	.size		.nv.reservedSmem.cap,0x4
	.type		__assertfail,@function
